	.target	sm_90a

	.elftype	@"ET_EXEC"


//--------------------- .note.nv.tkinfo           --------------------------
	.section	.note.nv.tkinfo,"",@"SHT_NOTE"
	.sectionflags	@"SHF_NOTE_NV_TKINFO"
	.tkinfo
        /*0018*/ 	.word	0x00000002
        /*0030*/ 	.string	""
        /*0030*/ 	.string	"ptxas"
        /*0030*/ 	.string	"Cuda compilation tools, release 13.0, V13.0.88"
        /*0030*/ 	.string	"Build cuda_13.0.r13.0/compiler.36424714_0"
        /*0030*/ 	.string	"-arch sm_90a -m 64 "



//--------------------- .note.nv.cuinfo           --------------------------
	.section	.note.nv.cuinfo,"",@"SHT_NOTE"
	.sectionflags	@"SHF_NOTE_NV_CUINFO"
        /*0018*/ 	.short	0x0002
        /*001a*/ 	.short	0x005a
        /*001c*/ 	.short	0x0082
	.zero		2


//--------------------- .nv.info                  --------------------------
	.section	.nv.info,"",@"SHT_CUDA_INFO"
	.align	4


	//----- nvinfo : EIATTR_REGCOUNT
	.align		4
        /*0000*/ 	.byte	0x04, 0x2f
        /*0002*/ 	.short	(.L_15 - .L_14)
	.align		4
.L_14:
        /*0004*/ 	.word	index@(_ZN7cutlass13device_kernelINS_4gemm6kernel13GemmUniversalIN4cute5tupleIJiiiiEEENS1_10collective13CollectiveMmaINS1_34MainloopSm90TmaGmmaWarpSpecializedILi22ENS5_IJNS4_1CILi1EEESB_SB_EEENS1_32KernelTmaWarpSpecializedPingpongEEENS5_IJNSA_ILi64EEENSA_ILi256EEENSA_ILi32EEEEEEaNS5_IJlSB_lEEEaSJ_NS4_8TiledMMAINS4_8MMA_AtomIJNS4_4SM904GMMA27MMA_64x256x32_S32S8S8_SS_TNEEEENS4_6LayoutISC_NS5_IJNSA_ILi0EEESR_SR_EEEEENS5_IJNS4_10UnderscoreESU_SU_EEEEENS4_13SM90_TMA_LOADENS4_14ComposedLayoutINS4_7SwizzleILi1ELi4ELi3EEENS4_18smem_ptr_flag_bitsILi8EEENSQ_INS5_IJNSA_ILi8EEESH_EEENS5_IJSH_SB_EEEEEEEvNS4_8identityESX_S17_vS18_EENS_8epilogue10collective6detail29Sm90TmaWarpSpecializedAdapterINS1B_15DefaultEpilogueIaSJ_SJ_NS1A_6thread17LinearCombinationIaLi1EiiLNS1F_9ScaleType4KindE0ELNS_15FloatRoundStyleE2EaEENS1_15EpilogueDefaultEEEEEvvEEEEvNT_6ParamsE)
        /*0008*/ 	.word	0x000000a8


	//----- nvinfo : EIATTR_FRAME_SIZE
	.align		4
.L_15:
        /*000c*/ 	.byte	0x04, 0x11
        /*000e*/ 	.short	(.L_17 - .L_16)
	.align		4
.L_16:
        /*0010*/ 	.word	index@(_ZN7cutlass13device_kernelINS_4gemm6kernel13GemmUniversalIN4cute5tupleIJiiiiEEENS1_10collective13CollectiveMmaINS1_34MainloopSm90TmaGmmaWarpSpecializedILi22ENS5_IJNS4_1CILi1EEESB_SB_EEENS1_32KernelTmaWarpSpecializedPingpongEEENS5_IJNSA_ILi64EEENSA_ILi256EEENSA_ILi32EEEEEEaNS5_IJlSB_lEEEaSJ_NS4_8TiledMMAINS4_8MMA_AtomIJNS4_4SM904GMMA27MMA_64x256x32_S32S8S8_SS_TNEEEENS4_6LayoutISC_NS5_IJNSA_ILi0EEESR_SR_EEEEENS5_IJNS4_10UnderscoreESU_SU_EEEEENS4_13SM90_TMA_LOADENS4_14ComposedLayoutINS4_7SwizzleILi1ELi4ELi3EEENS4_18smem_ptr_flag_bitsILi8EEENSQ_INS5_IJNSA_ILi8EEESH_EEENS5_IJSH_SB_EEEEEEEvNS4_8identityESX_S17_vS18_EENS_8epilogue10collective6detail29Sm90TmaWarpSpecializedAdapterINS1B_15DefaultEpilogueIaSJ_SJ_NS1A_6thread17LinearCombinationIaLi1EiiLNS1F_9ScaleType4KindE0ELNS_15FloatRoundStyleE2EaEENS1_15EpilogueDefaultEEEEEvvEEEEvNT_6ParamsE)
        /*0014*/ 	.word	0x00000008


	//----- nvinfo : EIATTR_MIN_STACK_SIZE
	.align		4
.L_17:
        /*0018*/ 	.byte	0x04, 0x12
        /*001a*/ 	.short	(.L_19 - .L_18)
	.align		4
.L_18:
        /*001c*/ 	.word	index@(_ZN7cutlass13device_kernelINS_4gemm6kernel13GemmUniversalIN4cute5tupleIJiiiiEEENS1_10collective13CollectiveMmaINS1_34MainloopSm90TmaGmmaWarpSpecializedILi22ENS5_IJNS4_1CILi1EEESB_SB_EEENS1_32KernelTmaWarpSpecializedPingpongEEENS5_IJNSA_ILi64EEENSA_ILi256EEENSA_ILi32EEEEEEaNS5_IJlSB_lEEEaSJ_NS4_8TiledMMAINS4_8MMA_AtomIJNS4_4SM904GMMA27MMA_64x256x32_S32S8S8_SS_TNEEEENS4_6LayoutISC_NS5_IJNSA_ILi0EEESR_SR_EEEEENS5_IJNS4_10UnderscoreESU_SU_EEEEENS4_13SM90_TMA_LOADENS4_14ComposedLayoutINS4_7SwizzleILi1ELi4ELi3EEENS4_18smem_ptr_flag_bitsILi8EEENSQ_INS5_IJNSA_ILi8EEESH_EEENS5_IJSH_SB_EEEEEEEvNS4_8identityESX_S17_vS18_EENS_8epilogue10collective6detail29Sm90TmaWarpSpecializedAdapterINS1B_15DefaultEpilogueIaSJ_SJ_NS1A_6thread17LinearCombinationIaLi1EiiLNS1F_9ScaleType4KindE0ELNS_15FloatRoundStyleE2EaEENS1_15EpilogueDefaultEEEEEvvEEEEvNT_6ParamsE)
        /*0020*/ 	.word	0x00000008
.L_19:


//--------------------- .nv.compat                --------------------------
	.section	.nv.compat,"",@"SHT_CUDA_COMPAT_INFO"
	.align	4
        /*0000*/ 	.byte	0x02, 0x09, 0x01, 0x00, 0x02, 0x02, 0x04, 0x00, 0x02, 0x05, 0x05, 0x00, 0x03, 0x07, 0x01, 0x01
        /*0010*/ 	.byte	0x02, 0x03, 0x01, 0x00, 0x02, 0x06, 0x01, 0x00, 0x04, 0x0b, 0x08, 0x00, 0x00, 0x00, 0x00, 0x00
        /*0020*/ 	.byte	0x00, 0x00, 0x00, 0x00


//--------------------- .nv.info._ZN7cutlass13device_kernelINS_4gemm6kernel13GemmUniversalIN4cute5tupleIJiiiiEEENS1_10collective13CollectiveMmaINS1_34MainloopSm90TmaGmmaWarpSpecializedILi22ENS5_IJNS4_1CILi1EEESB_SB_EEENS1_32KernelTmaWarpSpecializedPingpongEEENS5_IJNSA_ILi64EEENSA_ILi256EEENSA_ILi32EEEEEEaNS5_IJlSB_lEEEaSJ_NS4_8TiledMMAINS4_8MMA_AtomIJNS4_4SM904GMMA27MMA_64x256x32_S32S8S8_SS_TNEEEENS4_6LayoutISC_NS5_IJNSA_ILi0EEESR_SR_EEEEENS5_IJNS4_10UnderscoreESU_SU_EEEEENS4_13SM90_TMA_LOADENS4_14ComposedLayoutINS4_7SwizzleILi1ELi4ELi3EEENS4_18smem_ptr_flag_bitsILi8EEENSQ_INS5_IJNSA_ILi8EEESH_EEENS5_IJSH_SB_EEEEEEEvNS4_8identityESX_S17_vS18_EENS_8epilogue10collective6detail29Sm90TmaWarpSpecializedAdapterINS1B_15DefaultEpilogueIaSJ_SJ_NS1A_6thread17LinearCombinationIaLi1EiiLNS1F_9ScaleType4KindE0ELNS_15FloatRoundStyleE2EaEENS1_15EpilogueDefaultEEEEEvvEEEEvNT_6ParamsE --------------------------
	.section	.nv.info._ZN7cutlass13device_kernelINS_4gemm6kernel13GemmUniversalIN4cute5tupleIJiiiiEEENS1_10collective13CollectiveMmaINS1_34MainloopSm90TmaGmmaWarpSpecializedILi22ENS5_IJNS4_1CILi1EEESB_SB_EEENS1_32KernelTmaWarpSpecializedPingpongEEENS5_IJNSA_ILi64EEENSA_ILi256EEENSA_ILi32EEEEEEaNS5_IJlSB_lEEEaSJ_NS4_8TiledMMAINS4_8MMA_AtomIJNS4_4SM904GMMA27MMA_64x256x32_S32S8S8_SS_TNEEEENS4_6LayoutISC_NS5_IJNSA_ILi0EEESR_SR_EEEEENS5_IJNS4_10UnderscoreESU_SU_EEEEENS4_13SM90_TMA_LOADENS4_14ComposedLayoutINS4_7SwizzleILi1ELi4ELi3EEENS4_18smem_ptr_flag_bitsILi8EEENSQ_INS5_IJNSA_ILi8EEESH_EEENS5_IJSH_SB_EEEEEEEvNS4_8identityESX_S17_vS18_EENS_8epilogue10collective6detail29Sm90TmaWarpSpecializedAdapterINS1B_15DefaultEpilogueIaSJ_SJ_NS1A_6thread17LinearCombinationIaLi1EiiLNS1F_9ScaleType4KindE0ELNS_15FloatRoundStyleE2EaEENS1_15EpilogueDefaultEEEEEvvEEEEvNT_6ParamsE,"",@"SHT_CUDA_INFO"
	.sectionflags	@""
	.align	4


	//----- nvinfo : EIATTR_CUDA_API_VERSION
	.align		4
        /*0000*/ 	.byte	0x04, 0x37
        /*0002*/ 	.short	(.L_21 - .L_20)
.L_20:
        /*0004*/ 	.word	0x00000082


	//----- nvinfo : EIATTR_KPARAM_INFO
	.align		4
.L_21:
        /*0008*/ 	.byte	0x04, 0x17
        /*000a*/ 	.short	(.L_23 - .L_22)
.L_22:
        /*000c*/ 	.word	0x00000000
        /*0010*/ 	.short	0x0000
        /*0012*/ 	.short	0x0070
        /*0014*/ 	.byte	0x00, 0xf0, 0x01, 0x10


	//----- nvinfo : EIATTR_SPARSE_MMA_MASK
	.align		4
.L_23:
        /*0018*/ 	.byte	0x03, 0x50
        /*001a*/ 	.short	0x0000


	//----- nvinfo : EIATTR_MAXREG_COUNT
	.align		4
        /*001c*/ 	.byte	0x03, 0x1b
        /*001e*/ 	.short	0x00a8


	//----- nvinfo : EIATTR_NUM_BARRIERS
	.align		4
        /*0020*/ 	.byte	0x02, 0x4c
        /*0022*/ 	.byte	0x01
	.zero		1


	//----- nvinfo : EIATTR_EXTERNS
	.align		4
        /*0024*/ 	.byte	0x04, 0x0f
        /*0026*/ 	.short	(.L_25 - .L_24)


	//   ....[0]....
	.align		4
.L_24:
        /*0028*/ 	.word	index@(__assertfail)


	//----- nvinfo : EIATTR_ANNOTATIONS
	.align		4
.L_25:
        /*002c*/ 	.byte	0x04, 0x55
        /*002e*/ 	.short	(.L_27 - .L_26)


	//   ....[0]....
.L_26:
        /*0030*/ 	.word	0x00000001
        /*0034*/ 	.byte	0x40, 0x0d, 0x00, 0x00, 0x01, 0x00, 0x00, 0x00, 0x80, 0x82, 0x00, 0x00, 0x01, 0x00, 0x00, 0x00
        /*0044*/ 	.byte	0x90, 0x8e, 0x00, 0x00


	//----- nvinfo : EIATTR_MERCURY_ISA_VERSION
	.align		4
.L_27:
        /*0048*/ 	.byte	0x03, 0x5f
        /*004a*/ 	.short	0x0101


	//----- nvinfo : EIATTR_INT_WARP_WIDE_INSTR_OFFSETS
	.align		4
        /*004c*/ 	.byte	0x04, 0x31
        /*004e*/ 	.short	(.L_29 - .L_28)


	//   ....[0]....
.L_28:
        /*0050*/ 	.word	0x00000650


	//   ....[1]....
        /*0054*/ 	.word	0x00000670


	//   ....[2]....
        /*0058*/ 	.word	0x000006f0


	//   ....[3]....
        /*005c*/ 	.word	0x00000700


	//   ....[4]....
        /*0060*/ 	.word	0x00000710


	//   ....[5]....
        /*0064*/ 	.word	0x00000730


	//   ....[6]....
        /*0068*/ 	.word	0x000007c0


	//   ....[7]....
        /*006c*/ 	.word	0x000007e0


	//----- nvinfo : EIATTR_COOP_GROUP_MASK_REGIDS
	.align		4
.L_29:
        /*0070*/ 	.byte	0x04, 0x29
        /*0072*/ 	.short	(.L_31 - .L_30)


	//   ....[0]....
.L_30:
        /*0074*/ 	.word	0xffffffff


	//   ....[1]....
        /*0078*/ 	.word	0xffffffff


	//   ....[2]....
        /*007c*/ 	.word	0xffffffff


	//   ....[3]....
        /*0080*/ 	.word	0xffffffff


	//   ....[4]....
        /*0084*/ 	.word	0xffffffff


	//   ....[5]....
        /*0088*/ 	.word	0xffffffff


	//----- nvinfo : EIATTR_COOP_GROUP_INSTR_OFFSETS
	.align		4
.L_31:
        /*008c*/ 	.byte	0x04, 0x28
        /*008e*/ 	.short	(.L_33 - .L_32)


	//   ....[0]....
.L_32:
        /*0090*/ 	.word	0x00000070


	//   ....[1]....
        /*0094*/ 	.word	0x00000080


	//   ....[2]....
        /*0098*/ 	.word	0x00000140


	//   ....[3]....
        /*009c*/ 	.word	0x00000540


	//   ....[4]....
        /*00a0*/ 	.word	0x00000580


	//   ....[5]....
        /*00a4*/ 	.word	0x000005d0


	//----- nvinfo : EIATTR_REG_RECONFIG
	.align		4
.L_33:
        /*00a8*/ 	.byte	0x01, 0x54
	.zero		2


	//----- nvinfo : EIATTR_SYSCALL_OFFSETS
	.align		4
        /*00ac*/ 	.byte	0x04, 0x46
        /*00ae*/ 	.short	(.L_35 - .L_34)


	//   ....[0]....
.L_34:
        /*00b0*/ 	.word	0x000017e0


	//----- nvinfo : EIATTR_MBARRIER_INSTR_OFFSETS
	.align		4
.L_35:
        /*00b4*/ 	.byte	0x04, 0x39
        /*00b6*/ 	.short	(.L_37 - .L_36)


	//   ....[0]....
.L_36:
        /*00b8*/ 	.word	0x00000260
        /*00bc*/ 	.word	0x000000ff
        /*00c0*/ 	.word	0x00000000
        /*00c4*/ 	.short	0x0100
        /*00c6*/ 	.byte	0x08
	.zero		1


	//   ....[1]....
        /*00c8*/ 	.word	0x00000270
        /*00cc*/ 	.word	0x000000ff
        /*00d0*/ 	.word	0x000000b0
        /*00d4*/ 	.short	0x0100
        /*00d6*/ 	.byte	0x08
	.zero		1


	//   ....[2]....
        /*00d8*/ 	.word	0x00000280
        /*00dc*/ 	.word	0x000000ff
        /*00e0*/ 	.word	0x00000008
        /*00e4*/ 	.short	0x0100
        /*00e6*/ 	.byte	0x08
	.zero		1


	//   ....[3]....
        /*00e8*/ 	.word	0x00000290
        /*00ec*/ 	.word	0x000000ff
        /*00f0*/ 	.word	0x000000b8
        /*00f4*/ 	.short	0x0100
        /*00f6*/ 	.byte	0x08
	.zero		1


	//   ....[4]....
        /*00f8*/ 	.word	0x000002a0
        /*00fc*/ 	.word	0x000000ff
        /*0100*/ 	.word	0x00000010
        /*0104*/ 	.short	0x0100
        /*0106*/ 	.byte	0x08
	.zero		1


	//   ....[5]....
        /*0108*/ 	.word	0x000002b0
        /*010c*/ 	.word	0x000000ff
        /*0110*/ 	.word	0x000000c0
        /*0114*/ 	.short	0x0100
        /*0116*/ 	.byte	0x08
	.zero		1


	//   ....[6]....
        /*0118*/ 	.word	0x000002c0
        /*011c*/ 	.word	0x000000ff
        /*0120*/ 	.word	0x00000018
        /*0124*/ 	.short	0x0100
        /*0126*/ 	.byte	0x08
	.zero		1


	//   ....[7]....
        /*0128*/ 	.word	0x000002d0
        /*012c*/ 	.word	0x000000ff
        /*0130*/ 	.word	0x000000c8
        /*0134*/ 	.short	0x0100
        /*0136*/ 	.byte	0x08
	.zero		1


	//   ....[8]....
        /*0138*/ 	.word	0x000002e0
        /*013c*/ 	.word	0x000000ff
        /*0140*/ 	.word	0x00000020
        /*0144*/ 	.short	0x0100
        /*0146*/ 	.byte	0x08
	.zero		1


	//   ....[9]....
        /*0148*/ 	.word	0x000002f0
        /*014c*/ 	.word	0x000000ff
        /*0150*/ 	.word	0x000000d0
        /*0154*/ 	.short	0x0100
        /*0156*/ 	.byte	0x08
	.zero		1


	//   ....[10]....
        /*0158*/ 	.word	0x00000300
        /*015c*/ 	.word	0x000000ff
        /*0160*/ 	.word	0x00000028
        /*0164*/ 	.short	0x0100
        /*0166*/ 	.byte	0x08
	.zero		1


	//   ....[11]....
        /*0168*/ 	.word	0x00000310
        /*016c*/ 	.word	0x000000ff
        /*0170*/ 	.word	0x000000d8
        /*0174*/ 	.short	0x0100
        /*0176*/ 	.byte	0x08
	.zero		1


	//   ....[12]....
        /*0178*/ 	.word	0x00000320
        /*017c*/ 	.word	0x000000ff
        /*0180*/ 	.word	0x00000030
        /*0184*/ 	.short	0x0100
        /*0186*/ 	.byte	0x08
	.zero		1


	//   ....[13]....
        /*0188*/ 	.word	0x00000330
        /*018c*/ 	.word	0x000000ff
        /*0190*/ 	.word	0x000000e0
        /*0194*/ 	.short	0x0100
        /*0196*/ 	.byte	0x08
	.zero		1


	//   ....[14]....
        /*0198*/ 	.word	0x00000340
        /*019c*/ 	.word	0x000000ff
        /*01a0*/ 	.word	0x00000038
        /*01a4*/ 	.short	0x0100
        /*01a6*/ 	.byte	0x08
	.zero		1


	//   ....[15]....
        /*01a8*/ 	.word	0x00000350
        /*01ac*/ 	.word	0x000000ff
        /*01b0*/ 	.word	0x000000e8
        /*01b4*/ 	.short	0x0100
        /*01b6*/ 	.byte	0x08
	.zero		1


	//   ....[16]....
        /*01b8*/ 	.word	0x00000360
        /*01bc*/ 	.word	0x000000ff
        /*01c0*/ 	.word	0x00000040
        /*01c4*/ 	.short	0x0100
        /*01c6*/ 	.byte	0x08
	.zero		1


	//   ....[17]....
        /*01c8*/ 	.word	0x00000370
        /*01cc*/ 	.word	0x000000ff
        /*01d0*/ 	.word	0x000000f0
        /*01d4*/ 	.short	0x0100
        /*01d6*/ 	.byte	0x08
	.zero		1


	//   ....[18]....
        /*01d8*/ 	.word	0x00000380
        /*01dc*/ 	.word	0x000000ff
        /*01e0*/ 	.word	0x00000048
        /*01e4*/ 	.short	0x0100
        /*01e6*/ 	.byte	0x08
	.zero		1


	//   ....[19]....
        /*01e8*/ 	.word	0x00000390
        /*01ec*/ 	.word	0x000000ff
        /*01f0*/ 	.word	0x000000f8
        /*01f4*/ 	.short	0x0100
        /*01f6*/ 	.byte	0x08
	.zero		1


	//   ....[20]....
        /*01f8*/ 	.word	0x000003a0
        /*01fc*/ 	.word	0x000000ff
        /*0200*/ 	.word	0x00000050
        /*0204*/ 	.short	0x0100
        /*0206*/ 	.byte	0x08
	.zero		1


	//   ....[21]....
        /*0208*/ 	.word	0x000003b0
        /*020c*/ 	.word	0x000000ff
        /*0210*/ 	.word	0x00000100
        /*0214*/ 	.short	0x0100
        /*0216*/ 	.byte	0x08
	.zero		1


	//   ....[22]....
        /*0218*/ 	.word	0x000003c0
        /*021c*/ 	.word	0x000000ff
        /*0220*/ 	.word	0x00000058
        /*0224*/ 	.short	0x0100
        /*0226*/ 	.byte	0x08
	.zero		1


	//   ....[23]....
        /*0228*/ 	.word	0x000003d0
        /*022c*/ 	.word	0x000000ff
        /*0230*/ 	.word	0x00000108
        /*0234*/ 	.short	0x0100
        /*0236*/ 	.byte	0x08
	.zero		1


	//   ....[24]....
        /*0238*/ 	.word	0x000003e0
        /*023c*/ 	.word	0x000000ff
        /*0240*/ 	.word	0x00000060
        /*0244*/ 	.short	0x0100
        /*0246*/ 	.byte	0x08
	.zero		1


	//   ....[25]....
        /*0248*/ 	.word	0x000003f0
        /*024c*/ 	.word	0x000000ff
        /*0250*/ 	.word	0x00000110
        /*0254*/ 	.short	0x0100
        /*0256*/ 	.byte	0x08
	.zero		1


	//   ....[26]....
        /*0258*/ 	.word	0x00000400
        /*025c*/ 	.word	0x000000ff
        /*0260*/ 	.word	0x00000068
        /*0264*/ 	.short	0x0100
        /*0266*/ 	.byte	0x08
	.zero		1


	//   ....[27]....
        /*0268*/ 	.word	0x00000410
        /*026c*/ 	.word	0x000000ff
        /*0270*/ 	.word	0x00000118
        /*0274*/ 	.short	0x0100
        /*0276*/ 	.byte	0x08
	.zero		1


	//   ....[28]....
        /*0278*/ 	.word	0x00000420
        /*027c*/ 	.word	0x000000ff
        /*0280*/ 	.word	0x00000070
        /*0284*/ 	.short	0x0100
        /*0286*/ 	.byte	0x08
	.zero		1


	//   ....[29]....
        /*0288*/ 	.word	0x00000430
        /*028c*/ 	.word	0x000000ff
        /*0290*/ 	.word	0x00000120
        /*0294*/ 	.short	0x0100
        /*0296*/ 	.byte	0x08
	.zero		1


	//   ....[30]....
        /*0298*/ 	.word	0x00000440
        /*029c*/ 	.word	0x000000ff
        /*02a0*/ 	.word	0x00000078
        /*02a4*/ 	.short	0x0100
        /*02a6*/ 	.byte	0x08
	.zero		1


	//   ....[31]....
        /*02a8*/ 	.word	0x00000450
        /*02ac*/ 	.word	0x000000ff
        /*02b0*/ 	.word	0x00000128
        /*02b4*/ 	.short	0x0100
        /*02b6*/ 	.byte	0x08
	.zero		1


	//   ....[32]....
        /*02b8*/ 	.word	0x00000460
        /*02bc*/ 	.word	0x000000ff
        /*02c0*/ 	.word	0x00000080
        /*02c4*/ 	.short	0x0100
        /*02c6*/ 	.byte	0x08
	.zero		1


	//   ....[33]....
        /*02c8*/ 	.word	0x00000470
        /*02cc*/ 	.word	0x000000ff
        /*02d0*/ 	.word	0x00000130
        /*02d4*/ 	.short	0x0100
        /*02d6*/ 	.byte	0x08
	.zero		1


	//   ....[34]....
        /*02d8*/ 	.word	0x00000480
        /*02dc*/ 	.word	0x000000ff
        /*02e0*/ 	.word	0x00000088
        /*02e4*/ 	.short	0x0100
        /*02e6*/ 	.byte	0x08
	.zero		1


	//   ....[35]....
        /*02e8*/ 	.word	0x00000490
        /*02ec*/ 	.word	0x000000ff
        /*02f0*/ 	.word	0x00000138
        /*02f4*/ 	.short	0x0100
        /*02f6*/ 	.byte	0x08
	.zero		1


	//   ....[36]....
        /*02f8*/ 	.word	0x000004a0
        /*02fc*/ 	.word	0x000000ff
        /*0300*/ 	.word	0x00000090
        /*0304*/ 	.short	0x0100
        /*0306*/ 	.byte	0x08
	.zero		1


	//   ....[37]....
        /*0308*/ 	.word	0x000004b0
        /*030c*/ 	.word	0x000000ff
        /*0310*/ 	.word	0x00000140
        /*0314*/ 	.short	0x0100
        /*0316*/ 	.byte	0x08
	.zero		1


	//   ....[38]....
        /*0318*/ 	.word	0x000004c0
        /*031c*/ 	.word	0x000000ff
        /*0320*/ 	.word	0x00000098
        /*0324*/ 	.short	0x0100
        /*0326*/ 	.byte	0x08
	.zero		1


	//   ....[39]....
        /*0328*/ 	.word	0x000004d0
        /*032c*/ 	.word	0x000000ff
        /*0330*/ 	.word	0x00000148
        /*0334*/ 	.short	0x0100
        /*0336*/ 	.byte	0x08
	.zero		1


	//   ....[40]....
        /*0338*/ 	.word	0x000004e0
        /*033c*/ 	.word	0x000000ff
        /*0340*/ 	.word	0x000000a0
        /*0344*/ 	.short	0x0100
        /*0346*/ 	.byte	0x08
	.zero		1


	//   ....[41]....
        /*0348*/ 	.word	0x000004f0
        /*034c*/ 	.word	0x000000ff
        /*0350*/ 	.word	0x00000150
        /*0354*/ 	.short	0x0100
        /*0356*/ 	.byte	0x08
	.zero		1


	//   ....[42]....
        /*0358*/ 	.word	0x00000500
        /*035c*/ 	.word	0x000000ff
        /*0360*/ 	.word	0x000000a8
        /*0364*/ 	.short	0x0100
        /*0366*/ 	.byte	0x08
	.zero		1


	//   ....[43]....
        /*0368*/ 	.word	0x00000510
        /*036c*/ 	.word	0x000000ff
        /*0370*/ 	.word	0x00000158
        /*0374*/ 	.short	0x0100
        /*0376*/ 	.byte	0x08
	.zero		1


	//   ....[44]....
        /*0378*/ 	.word	0x00000820
        /*037c*/ 	.word	0x000000ff
        /*0380*/ 	.word	0x00000190
        /*0384*/ 	.short	0x0100
        /*0386*/ 	.byte	0x08
	.zero		1


	//   ....[45]....
        /*0388*/ 	.word	0x00000890
        /*038c*/ 	.word	0x000000ff
        /*0390*/ 	.word	0x00000198
        /*0394*/ 	.short	0x0100
        /*0396*/ 	.byte	0x08
	.zero		1


	//   ....[46]....
        /*0398*/ 	.word	0x000008b0
        /*039c*/ 	.word	0x000000ff
        /*03a0*/ 	.word	0x00000170
        /*03a4*/ 	.short	0x0100
        /*03a6*/ 	.byte	0x09
	.zero		1


	//   ....[47]....
        /*03a8*/ 	.word	0x000008c0
        /*03ac*/ 	.word	0x000000ff
        /*03b0*/ 	.word	0x00000178
        /*03b4*/ 	.short	0x0100
        /*03b6*/ 	.byte	0x09
	.zero		1


	//   ....[48]....
        /*03b8*/ 	.word	0x000008d0
        /*03bc*/ 	.word	0x000000ff
        /*03c0*/ 	.word	0x00000180
        /*03c4*/ 	.short	0x0100
        /*03c6*/ 	.byte	0x09
	.zero		1


	//   ....[49]....
        /*03c8*/ 	.word	0x000008e0
        /*03cc*/ 	.word	0x000000ff
        /*03d0*/ 	.word	0x00000188
        /*03d4*/ 	.short	0x0100
        /*03d6*/ 	.byte	0x09
	.zero		1


	//   ....[50]....
        /*03d8*/ 	.word	0x000016c0
        /*03dc*/ 	.word	0x0000009f
        /*03e0*/ 	.word	0x00000000
        /*03e4*/ 	.short	0x010a
        /*03e6*/ 	.byte	0x2a
	.zero		1


	//   ....[51]....
        /*03e8*/ 	.word	0x00001870
        /*03ec*/ 	.word	0x00000003
        /*03f0*/ 	.word	0x00000000
        /*03f4*/ 	.short	0x010a
        /*03f6*/ 	.byte	0x3f
	.zero		1


	//   ....[52]....
        /*03f8*/ 	.word	0x000018d0
        /*03fc*/ 	.word	0x00000003
        /*0400*/ 	.word	0x00000000
        /*0404*/ 	.short	0x010a
        /*0406*/ 	.byte	0x3f
	.zero		1


	//   ....[53]....
        /*0408*/ 	.word	0x00001ac0
        /*040c*/ 	.word	0x000000ff
        /*0410*/ 	.word	0x00000000
        /*0414*/ 	.short	0x010a
        /*0416*/ 	.byte	0x04
	.zero		1


	//   ....[54]....
        /*0418*/ 	.word	0x00001b00
        /*041c*/ 	.word	0x000000ff
        /*0420*/ 	.word	0x00000000
        /*0424*/ 	.short	0x010a
        /*0426*/ 	.byte	0x04
	.zero		1


	//   ....[55]....
        /*0428*/ 	.word	0x00001bf0
        /*042c*/ 	.word	0x000000ff
        /*0430*/ 	.word	0x00000000
        /*0434*/ 	.short	0x0101
        /*0436*/ 	.byte	0x04
	.zero		1


	//   ....[56]....
        /*0438*/ 	.word	0x00001ce0
        /*043c*/ 	.word	0x0000009e
        /*0440*/ 	.word	0x00000000
        /*0444*/ 	.short	0x0101
        /*0446*/ 	.byte	0x2d
	.zero		1


	//   ....[57]....
        /*0448*/ 	.word	0x00001db0
        /*044c*/ 	.word	0x000000ff
        /*0450*/ 	.word	0x00000000
        /*0454*/ 	.short	0x0101
        /*0456*/ 	.byte	0x06
	.zero		1


	//   ....[58]....
        /*0458*/ 	.word	0x00001e60
        /*045c*/ 	.word	0x0000009f
        /*0460*/ 	.word	0x00000010
        /*0464*/ 	.short	0x010a
        /*0466*/ 	.byte	0x2a
	.zero		1


	//   ....[59]....
        /*0468*/ 	.word	0x000082a0
        /*046c*/ 	.word	0x000000a0
        /*0470*/ 	.word	0x00000000
        /*0474*/ 	.short	0x0101
        /*0476*/ 	.byte	0x2d
	.zero		1


	//   ....[60]....
        /*0478*/ 	.word	0x00008c00
        /*047c*/ 	.word	0x0000000a
        /*0480*/ 	.word	0x000000b0
        /*0484*/ 	.short	0x010a
        /*0486*/ 	.byte	0x3f
	.zero		1


	//   ....[61]....
        /*0488*/ 	.word	0x00008fa0
        /*048c*/ 	.word	0x00000005
        /*0490*/ 	.word	0x00000198
        /*0494*/ 	.short	0x0101
        /*0496*/ 	.byte	0x3f
	.zero		1


	//   ....[62]....
        /*0498*/ 	.word	0x00009720
        /*049c*/ 	.word	0x00000009
        /*04a0*/ 	.word	0x00000000
        /*04a4*/ 	.short	0x010a
        /*04a6*/ 	.byte	0x3f
	.zero		1


	//   ....[63]....
        /*04a8*/ 	.word	0x000097a0
        /*04ac*/ 	.word	0x00000008
        /*04b0*/ 	.word	0x00000000
        /*04b4*/ 	.short	0x010a
        /*04b6*/ 	.byte	0x3f
	.zero		1


	//   ....[64]....
        /*04b8*/ 	.word	0x00009830
        /*04bc*/ 	.word	0x00000009
        /*04c0*/ 	.word	0x00000000
        /*04c4*/ 	.short	0x010a
        /*04c6*/ 	.byte	0x3f
	.zero		1


	//   ....[65]....
        /*04c8*/ 	.word	0x000098c0
        /*04cc*/ 	.word	0x00000008
        /*04d0*/ 	.word	0x00000000
        /*04d4*/ 	.short	0x010a
        /*04d6*/ 	.byte	0x3f
	.zero		1


	//   ....[66]....
        /*04d8*/ 	.word	0x00009950
        /*04dc*/ 	.word	0x00000009
        /*04e0*/ 	.word	0x00000000
        /*04e4*/ 	.short	0x010a
        /*04e6*/ 	.byte	0x3f
	.zero		1


	//   ....[67]....
        /*04e8*/ 	.word	0x000099e0
        /*04ec*/ 	.word	0x00000008
        /*04f0*/ 	.word	0x00000000
        /*04f4*/ 	.short	0x010a
        /*04f6*/ 	.byte	0x3f
	.zero		1


	//   ....[68]....
        /*04f8*/ 	.word	0x00009a70
        /*04fc*/ 	.word	0x00000009
        /*0500*/ 	.word	0x00000000
        /*0504*/ 	.short	0x010a
        /*0506*/ 	.byte	0x3f
	.zero		1


	//   ....[69]....
        /*0508*/ 	.word	0x00009b00
        /*050c*/ 	.word	0x00000008
        /*0510*/ 	.word	0x00000000
        /*0514*/ 	.short	0x010a
        /*0516*/ 	.byte	0x3f
	.zero		1


	//   ....[70]....
        /*0518*/ 	.word	0x00009b90
        /*051c*/ 	.word	0x00000009
        /*0520*/ 	.word	0x00000000
        /*0524*/ 	.short	0x010a
        /*0526*/ 	.byte	0x3f
	.zero		1


	//   ....[71]....
        /*0528*/ 	.word	0x00009c20
        /*052c*/ 	.word	0x00000008
        /*0530*/ 	.word	0x00000000
        /*0534*/ 	.short	0x010a
        /*0536*/ 	.byte	0x3f
	.zero		1


	//   ....[72]....
        /*0538*/ 	.word	0x00009cb0
        /*053c*/ 	.word	0x00000009
        /*0540*/ 	.word	0x00000000
        /*0544*/ 	.short	0x010a
        /*0546*/ 	.byte	0x3f
	.zero		1


	//   ....[73]....
        /*0548*/ 	.word	0x00009d40
        /*054c*/ 	.word	0x00000008
        /*0550*/ 	.word	0x00000000
        /*0554*/ 	.short	0x010a
        /*0556*/ 	.byte	0x3f
	.zero		1


	//   ....[74]....
        /*0558*/ 	.word	0x00009dd0
        /*055c*/ 	.word	0x00000009
        /*0560*/ 	.word	0x00000000
        /*0564*/ 	.short	0x010a
        /*0566*/ 	.byte	0x3f
	.zero		1


	//   ....[75]....
        /*0568*/ 	.word	0x00009e60
        /*056c*/ 	.word	0x00000008
        /*0570*/ 	.word	0x00000000
        /*0574*/ 	.short	0x010a
        /*0576*/ 	.byte	0x3f
	.zero		1


	//   ....[76]....
        /*0578*/ 	.word	0x00009ef0
        /*057c*/ 	.word	0x00000009
        /*0580*/ 	.word	0x00000000
        /*0584*/ 	.short	0x010a
        /*0586*/ 	.byte	0x3f
	.zero		1


	//   ....[77]....
        /*0588*/ 	.word	0x00009f80
        /*058c*/ 	.word	0x00000008
        /*0590*/ 	.word	0x00000000
        /*0594*/ 	.short	0x010a
        /*0596*/ 	.byte	0x3f
	.zero		1


	//   ....[78]....
        /*0598*/ 	.word	0x0000a010
        /*059c*/ 	.word	0x00000009
        /*05a0*/ 	.word	0x00000000
        /*05a4*/ 	.short	0x010a
        /*05a6*/ 	.byte	0x3f
	.zero		1


	//   ....[79]....
        /*05a8*/ 	.word	0x0000a0a0
        /*05ac*/ 	.word	0x00000008
        /*05b0*/ 	.word	0x00000000
        /*05b4*/ 	.short	0x010a
        /*05b6*/ 	.byte	0x3f
	.zero		1


	//   ....[80]....
        /*05b8*/ 	.word	0x0000a130
        /*05bc*/ 	.word	0x00000009
        /*05c0*/ 	.word	0x00000000
        /*05c4*/ 	.short	0x010a
        /*05c6*/ 	.byte	0x3f
	.zero		1


	//   ....[81]....
        /*05c8*/ 	.word	0x0000a1c0
        /*05cc*/ 	.word	0x00000008
        /*05d0*/ 	.word	0x00000000
        /*05d4*/ 	.short	0x010a
        /*05d6*/ 	.byte	0x3f
	.zero		1


	//   ....[82]....
        /*05d8*/ 	.word	0x0000a250
        /*05dc*/ 	.word	0x0000000b
        /*05e0*/ 	.word	0x00000000
        /*05e4*/ 	.short	0x010a
        /*05e6*/ 	.byte	0x3f
	.zero		1


	//   ....[83]....
        /*05e8*/ 	.word	0x0000a2e0
        /*05ec*/ 	.word	0x00000003
        /*05f0*/ 	.word	0x00000000
        /*05f4*/ 	.short	0x010a
        /*05f6*/ 	.byte	0x3f
	.zero		1


	//   ....[84]....
        /*05f8*/ 	.word	0x0000a340
        /*05fc*/ 	.word	0x0000009d
        /*0600*/ 	.word	0x00000000
        /*0604*/ 	.short	0x010a
        /*0606*/ 	.byte	0x3f
	.zero		1


	//   ....[85]....
        /*0608*/ 	.word	0x0000a390
        /*060c*/ 	.word	0x00000003
        /*0610*/ 	.word	0x00000000
        /*0614*/ 	.short	0x010a
        /*0616*/ 	.byte	0x3f
	.zero		1


	//   ....[86]....
        /*0618*/ 	.word	0x0000a3f0
        /*061c*/ 	.word	0x00000004
        /*0620*/ 	.word	0x00000000
        /*0624*/ 	.short	0x010a
        /*0626*/ 	.byte	0x3f
	.zero		1


	//   ....[87]....
        /*0628*/ 	.word	0x0000a440
        /*062c*/ 	.word	0x0000009d
        /*0630*/ 	.word	0x00000010
        /*0634*/ 	.short	0x010a
        /*0636*/ 	.byte	0x3f
	.zero		1


	//   ....[88]....
        /*0638*/ 	.word	0x0000a510
        /*063c*/ 	.word	0x0000000a
        /*0640*/ 	.word	0x000000b0
        /*0644*/ 	.short	0x010a
        /*0646*/ 	.byte	0x3f
	.zero		1


	//   ....[89]....
        /*0648*/ 	.word	0x0000a5e0
        /*064c*/ 	.word	0x00000009
        /*0650*/ 	.word	0x00000000
        /*0654*/ 	.short	0x010a
        /*0656*/ 	.byte	0x3f
	.zero		1


	//   ....[90]....
        /*0658*/ 	.word	0x0000a630
        /*065c*/ 	.word	0x00000008
        /*0660*/ 	.word	0x00000000
        /*0664*/ 	.short	0x010a
        /*0666*/ 	.byte	0x3f
	.zero		1


	//   ....[91]....
        /*0668*/ 	.word	0x0000a680
        /*066c*/ 	.word	0x00000009
        /*0670*/ 	.word	0x00000000
        /*0674*/ 	.short	0x010a
        /*0676*/ 	.byte	0x3f
	.zero		1


	//   ....[92]....
        /*0678*/ 	.word	0x0000a6d0
        /*067c*/ 	.word	0x00000008
        /*0680*/ 	.word	0x00000000
        /*0684*/ 	.short	0x010a
        /*0686*/ 	.byte	0x3f
	.zero		1


	//   ....[93]....
        /*0688*/ 	.word	0x0000a720
        /*068c*/ 	.word	0x00000009
        /*0690*/ 	.word	0x00000000
        /*0694*/ 	.short	0x010a
        /*0696*/ 	.byte	0x3f
	.zero		1


	//   ....[94]....
        /*0698*/ 	.word	0x0000a770
        /*069c*/ 	.word	0x00000008
        /*06a0*/ 	.word	0x00000000
        /*06a4*/ 	.short	0x010a
        /*06a6*/ 	.byte	0x3f
	.zero		1


	//   ....[95]....
        /*06a8*/ 	.word	0x0000a7c0
        /*06ac*/ 	.word	0x00000009
        /*06b0*/ 	.word	0x00000000
        /*06b4*/ 	.short	0x010a
        /*06b6*/ 	.byte	0x3f
	.zero		1


	//   ....[96]....
        /*06b8*/ 	.word	0x0000a810
        /*06bc*/ 	.word	0x00000008
        /*06c0*/ 	.word	0x00000000
        /*06c4*/ 	.short	0x010a
        /*06c6*/ 	.byte	0x3f
	.zero		1


	//   ....[97]....
        /*06c8*/ 	.word	0x0000a860
        /*06cc*/ 	.word	0x00000009
        /*06d0*/ 	.word	0x00000000
        /*06d4*/ 	.short	0x010a
        /*06d6*/ 	.byte	0x3f
	.zero		1


	//   ....[98]....
        /*06d8*/ 	.word	0x0000a8b0
        /*06dc*/ 	.word	0x00000008
        /*06e0*/ 	.word	0x00000000
        /*06e4*/ 	.short	0x010a
        /*06e6*/ 	.byte	0x3f
	.zero		1


	//   ....[99]....
        /*06e8*/ 	.word	0x0000a900
        /*06ec*/ 	.word	0x00000009
        /*06f0*/ 	.word	0x00000000
        /*06f4*/ 	.short	0x010a
        /*06f6*/ 	.byte	0x3f
	.zero		1


	//   ....[100]....
        /*06f8*/ 	.word	0x0000a950
        /*06fc*/ 	.word	0x00000008
        /*0700*/ 	.word	0x00000000
        /*0704*/ 	.short	0x010a
        /*0706*/ 	.byte	0x3f
	.zero		1


	//   ....[101]....
        /*0708*/ 	.word	0x0000a9a0
        /*070c*/ 	.word	0x00000009
        /*0710*/ 	.word	0x00000000
        /*0714*/ 	.short	0x010a
        /*0716*/ 	.byte	0x3f
	.zero		1


	//   ....[102]....
        /*0718*/ 	.word	0x0000a9f0
        /*071c*/ 	.word	0x00000008
        /*0720*/ 	.word	0x00000000
        /*0724*/ 	.short	0x010a
        /*0726*/ 	.byte	0x3f
	.zero		1


	//   ....[103]....
        /*0728*/ 	.word	0x0000aa40
        /*072c*/ 	.word	0x00000009
        /*0730*/ 	.word	0x00000000
        /*0734*/ 	.short	0x010a
        /*0736*/ 	.byte	0x3f
	.zero		1


	//   ....[104]....
        /*0738*/ 	.word	0x0000aa90
        /*073c*/ 	.word	0x00000008
        /*0740*/ 	.word	0x00000000
        /*0744*/ 	.short	0x010a
        /*0746*/ 	.byte	0x3f
	.zero		1


	//   ....[105]....
        /*0748*/ 	.word	0x0000aae0
        /*074c*/ 	.word	0x00000009
        /*0750*/ 	.word	0x00000000
        /*0754*/ 	.short	0x010a
        /*0756*/ 	.byte	0x3f
	.zero		1


	//   ....[106]....
        /*0758*/ 	.word	0x0000ab30
        /*075c*/ 	.word	0x00000008
        /*0760*/ 	.word	0x00000000
        /*0764*/ 	.short	0x010a
        /*0766*/ 	.byte	0x3f
	.zero		1


	//   ....[107]....
        /*0768*/ 	.word	0x0000ab80
        /*076c*/ 	.word	0x00000009
        /*0770*/ 	.word	0x00000000
        /*0774*/ 	.short	0x010a
        /*0776*/ 	.byte	0x3f
	.zero		1


	//   ....[108]....
        /*0778*/ 	.word	0x0000abd0
        /*077c*/ 	.word	0x00000008
        /*0780*/ 	.word	0x00000000
        /*0784*/ 	.short	0x010a
        /*0786*/ 	.byte	0x3f
	.zero		1


	//   ....[109]....
        /*0788*/ 	.word	0x0000ac20
        /*078c*/ 	.word	0x0000000b
        /*0790*/ 	.word	0x00000000
        /*0794*/ 	.short	0x010a
        /*0796*/ 	.byte	0x3f
	.zero		1


	//----- nvinfo : EIATTR_NUM_MBARRIERS
	.align		4
.L_37:
        /*0798*/ 	.byte	0x03, 0x38
        /*079a*/ 	.short	0x0032


	//----- nvinfo : EIATTR_EXIT_INSTR_OFFSETS
	.align		4
        /*079c*/ 	.byte	0x04, 0x1c
        /*079e*/ 	.short	(.L_39 - .L_38)


	//   ....[0]....
.L_38:
        /*07a0*/ 	.word	0x000013f0


	//   ....[1]....
        /*07a4*/ 	.word	0x00001450


	//   ....[2]....
        /*07a8*/ 	.word	0x00008930


	//   ....[3]....
        /*07ac*/ 	.word	0x00008960


	//   ....[4]....
        /*07b0*/ 	.word	0x0000a330


	//----- nvinfo : EIATTR_MAX_THREADS
	.align		4
.L_39:
        /*07b4*/ 	.byte	0x04, 0x05
        /*07b6*/ 	.short	(.L_41 - .L_40)
.L_40:
        /*07b8*/ 	.word	0x00000180
        /*07bc*/ 	.word	0x00000001
        /*07c0*/ 	.word	0x00000001


	//----- nvinfo : EIATTR_CRS_STACK_SIZE
	.align		4
.L_41:
        /*07c4*/ 	.byte	0x04, 0x1e
        /*07c6*/ 	.short	(.L_43 - .L_42)
.L_42:
        /*07c8*/ 	.word	0x00000000


	//----- nvinfo : EIATTR_CBANK_PARAM_SIZE
	.align		4
.L_43:
        /*07cc*/ 	.byte	0x03, 0x19
        /*07ce*/ 	.short	0x0470


	//----- nvinfo : EIATTR_PARAM_CBANK
	.align		4
        /*07d0*/ 	.byte	0x04, 0x0a
        /*07d2*/ 	.short	(.L_45 - .L_44)
	.align		4
.L_44:
        /*07d4*/ 	.word	index@(.nv.constant0._ZN7cutlass13device_kernelINS_4gemm6kernel13GemmUniversalIN4cute5tupleIJiiiiEEENS1_10collective13CollectiveMmaINS1_34MainloopSm90TmaGmmaWarpSpecializedILi22ENS5_IJNS4_1CILi1EEESB_SB_EEENS1_32KernelTmaWarpSpecializedPingpongEEENS5_IJNSA_ILi64EEENSA_ILi256EEENSA_ILi32EEEEEEaNS5_IJlSB_lEEEaSJ_NS4_8TiledMMAINS4_8MMA_AtomIJNS4_4SM904GMMA27MMA_64x256x32_S32S8S8_SS_TNEEEENS4_6LayoutISC_NS5_IJNSA_ILi0EEESR_SR_EEEEENS5_IJNS4_10UnderscoreESU_SU_EEEEENS4_13SM90_TMA_LOADENS4_14ComposedLayoutINS4_7SwizzleILi1ELi4ELi3EEENS4_18smem_ptr_flag_bitsILi8EEENSQ_INS5_IJNSA_ILi8EEESH_EEENS5_IJSH_SB_EEEEEEEvNS4_8identityESX_S17_vS18_EENS_8epilogue10collective6detail29Sm90TmaWarpSpecializedAdapterINS1B_15DefaultEpilogueIaSJ_SJ_NS1A_6thread17LinearCombinationIaLi1EiiLNS1F_9ScaleType4KindE0ELNS_15FloatRoundStyleE2EaEENS1_15EpilogueDefaultEEEEEvvEEEEvNT_6ParamsE)
        /*07d8*/ 	.short	0x0210
        /*07da*/ 	.short	0x0470


	//----- nvinfo : EIATTR_SW_WAR
	.align		4
.L_45:
        /*07dc*/ 	.byte	0x04, 0x36
        /*07de*/ 	.short	(.L_47 - .L_46)
.L_46:
        /*07e0*/ 	.word	0x00000008
.L_47:


//--------------------- .nv.callgraph             --------------------------
	.section	.nv.callgraph,"",@"SHT_CUDA_CALLGRAPH"
	.align	4
	.sectionentsize	8
	.align		4
        /*0000*/ 	.word	0x00000000
	.align		4
        /*0004*/ 	.word	0xffffffff
	.align		4
        /*0008*/ 	.word	index@(_ZN7cutlass13device_kernelINS_4gemm6kernel13GemmUniversalIN4cute5tupleIJiiiiEEENS1_10collective13CollectiveMmaINS1_34MainloopSm90TmaGmmaWarpSpecializedILi22ENS5_IJNS4_1CILi1EEESB_SB_EEENS1_32KernelTmaWarpSpecializedPingpongEEENS5_IJNSA_ILi64EEENSA_ILi256EEENSA_ILi32EEEEEEaNS5_IJlSB_lEEEaSJ_NS4_8TiledMMAINS4_8MMA_AtomIJNS4_4SM904GMMA27MMA_64x256x32_S32S8S8_SS_TNEEEENS4_6LayoutISC_NS5_IJNSA_ILi0EEESR_SR_EEEEENS5_IJNS4_10UnderscoreESU_SU_EEEEENS4_13SM90_TMA_LOADENS4_14ComposedLayoutINS4_7SwizzleILi1ELi4ELi3EEENS4_18smem_ptr_flag_bitsILi8EEENSQ_INS5_IJNSA_ILi8EEESH_EEENS5_IJSH_SB_EEEEEEEvNS4_8identityESX_S17_vS18_EENS_8epilogue10collective6detail29Sm90TmaWarpSpecializedAdapterINS1B_15DefaultEpilogueIaSJ_SJ_NS1A_6thread17LinearCombinationIaLi1EiiLNS1F_9ScaleType4KindE0ELNS_15FloatRoundStyleE2EaEENS1_15EpilogueDefaultEEEEEvvEEEEvNT_6ParamsE)
	.align		4
        /*000c*/ 	.word	index@(__assertfail)
	.align		4
        /*0010*/ 	.word	0x00000000
	.align		4
        /*0014*/ 	.word	0xfffffffe
	.align		4
        /*0018*/ 	.word	0x00000000
	.align		4
        /*001c*/ 	.word	0xfffffffd
	.align		4
        /*0020*/ 	.word	0x00000000
	.align		4
        /*0024*/ 	.word	0xfffffffc


//--------------------- .nv.constant4             --------------------------
	.section	.nv.constant4,"a",@progbits
	.align	8
	.align		8
.nv.constant4:
        /*0000*/ 	.dword	__assertfail
	.align		8
        /*0008*/ 	.dword	__unnamed_1
	.align		8
        /*0010*/ 	.dword	_ZN40_INTERNAL_6dab87ab_4_k_cu_056ffadd_231564cuda3std3__45__cpo5beginE
	.align		8
        /*0018*/ 	.dword	_ZN40_INTERNAL_6dab87ab_4_k_cu_056ffadd_231564cuda3std3__45__cpo3endE
	.align		8
        /*0020*/ 	.dword	_ZN40_INTERNAL_6dab87ab_4_k_cu_056ffadd_231564cuda3std3__45__cpo6cbeginE
	.align		8
        /*0028*/ 	.dword	_ZN40_INTERNAL_6dab87ab_4_k_cu_056ffadd_231564cuda3std3__45__cpo4cendE
	.align		8
        /*0030*/ 	.dword	_ZN40_INTERNAL_6dab87ab_4_k_cu_056ffadd_231564cuda3std3__442_GLOBAL__N__6dab87ab_4_k_cu_056ffadd_231566ignoreE
	.align		8
        /*0038*/ 	.dword	_ZN40_INTERNAL_6dab87ab_4_k_cu_056ffadd_231564cuda3std3__419piecewise_constructE
	.align		8
        /*0040*/ 	.dword	_ZN40_INTERNAL_6dab87ab_4_k_cu_056ffadd_231564cuda3std3__48in_placeE
	.align		8
        /*0048*/ 	.dword	_ZN40_INTERNAL_6dab87ab_4_k_cu_056ffadd_231564cuda3std6ranges3__45__cpo4swapE
	.align		8
        /*0050*/ 	.dword	_ZN40_INTERNAL_6dab87ab_4_k_cu_056ffadd_231564cuda3std6ranges3__45__cpo9iter_moveE
	.align		8
        /*0058*/ 	.dword	_ZN40_INTERNAL_6dab87ab_4_k_cu_056ffadd_231564cute7productE
	.align		8
        /*0060*/ 	.dword	_ZN40_INTERNAL_6dab87ab_4_k_cu_056ffadd_231564cute1_E
	.align		8
        /*0068*/ 	.dword	$str$22
	.align		8
        /*0070*/ 	.dword	$str$23


//--------------------- .text._ZN7cutlass13device_kernelINS_4gemm6kernel13GemmUniversalIN4cute5tupleIJiiiiEEENS1_10collective13CollectiveMmaINS1_34MainloopSm90TmaGmmaWarpSpecializedILi22ENS5_IJNS4_1CILi1EEESB_SB_EEENS1_32KernelTmaWarpSpecializedPingpongEEENS5_IJNSA_ILi64EEENSA_ILi256EEENSA_ILi32EEEEEEaNS5_IJlSB_lEEEaSJ_NS4_8TiledMMAINS4_8MMA_AtomIJNS4_4SM904GMMA27MMA_64x256x32_S32S8S8_SS_TNEEEENS4_6LayoutISC_NS5_IJNSA_ILi0EEESR_SR_EEEEENS5_IJNS4_10UnderscoreESU_SU_EEEEENS4_13SM90_TMA_LOADENS4_14ComposedLayoutINS4_7SwizzleILi1ELi4ELi3EEENS4_18smem_ptr_flag_bitsILi8EEENSQ_INS5_IJNSA_ILi8EEESH_EEENS5_IJSH_SB_EEEEEEEvNS4_8identityESX_S17_vS18_EENS_8epilogue10collective6detail29Sm90TmaWarpSpecializedAdapterINS1B_15DefaultEpilogueIaSJ_SJ_NS1A_6thread17LinearCombinationIaLi1EiiLNS1F_9ScaleType4KindE0ELNS_15FloatRoundStyleE2EaEENS1_15EpilogueDefaultEEEEEvvEEEEvNT_6ParamsE --------------------------
	.section	.text._ZN7cutlass13device_kernelINS_4gemm6kernel13GemmUniversalIN4cute5tupleIJiiiiEEENS1_10collective13CollectiveMmaINS1_34MainloopSm90TmaGmmaWarpSpecializedILi22ENS5_IJNS4_1CILi1EEESB_SB_EEENS1_32KernelTmaWarpSpecializedPingpongEEENS5_IJNSA_ILi64EEENSA_ILi256EEENSA_ILi32EEEEEEaNS5_IJlSB_lEEEaSJ_NS4_8TiledMMAINS4_8MMA_AtomIJNS4_4SM904GMMA27MMA_64x256x32_S32S8S8_SS_TNEEEENS4_6LayoutISC_NS5_IJNSA_ILi0EEESR_SR_EEEEENS5_IJNS4_10UnderscoreESU_SU_EEEEENS4_13SM90_TMA_LOADENS4_14ComposedLayoutINS4_7SwizzleILi1ELi4ELi3EEENS4_18smem_ptr_flag_bitsILi8EEENSQ_INS5_IJNSA_ILi8EEESH_EEENS5_IJSH_SB_EEEEEEEvNS4_8identityESX_S17_vS18_EENS_8epilogue10collective6detail29Sm90TmaWarpSpecializedAdapterINS1B_15DefaultEpilogueIaSJ_SJ_NS1A_6thread17LinearCombinationIaLi1EiiLNS1F_9ScaleType4KindE0ELNS_15FloatRoundStyleE2EaEENS1_15EpilogueDefaultEEEEEvvEEEEvNT_6ParamsE,"ax",@progbits
	.align	128
.text._ZN7cutlass13device_kernelINS_4gemm6kernel13GemmUniversalIN4cute5tupleIJiiiiEEENS1_10collective13CollectiveMmaINS1_34MainloopSm90TmaGmmaWarpSpecializedILi22ENS5_IJNS4_1CILi1EEESB_SB_EEENS1_32KernelTmaWarpSpecializedPingpongEEENS5_IJNSA_ILi64EEENSA_ILi256EEENSA_ILi32EEEEEEaNS5_IJlSB_lEEEaSJ_NS4_8TiledMMAINS4_8MMA_AtomIJNS4_4SM904GMMA27MMA_64x256x32_S32S8S8_SS_TNEEEENS4_6LayoutISC_NS5_IJNSA_ILi0EEESR_SR_EEEEENS5_IJNS4_10UnderscoreESU_SU_EEEEENS4_13SM90_TMA_LOADENS4_14ComposedLayoutINS4_7SwizzleILi1ELi4ELi3EEENS4_18smem_ptr_flag_bitsILi8EEENSQ_INS5_IJNSA_ILi8EEESH_EEENS5_IJSH_SB_EEEEEEEvNS4_8identityESX_S17_vS18_EENS_8epilogue10collective6detail29Sm90TmaWarpSpecializedAdapterINS1B_15DefaultEpilogueIaSJ_SJ_NS1A_6thread17LinearCombinationIaLi1EiiLNS1F_9ScaleType4KindE0ELNS_15FloatRoundStyleE2EaEENS1_15EpilogueDefaultEEEEEvvEEEEvNT_6ParamsE:
        .type           _ZN7cutlass13device_kernelINS_4gemm6kernel13GemmUniversalIN4cute5tupleIJiiiiEEENS1_10collective13CollectiveMmaINS1_34MainloopSm90TmaGmmaWarpSpecializedILi22ENS5_IJNS4_1CILi1EEESB_SB_EEENS1_32KernelTmaWarpSpecializedPingpongEEENS5_IJNSA_ILi64EEENSA_ILi256EEENSA_ILi32EEEEEEaNS5_IJlSB_lEEEaSJ_NS4_8TiledMMAINS4_8MMA_AtomIJNS4_4SM904GMMA27MMA_64x256x32_S32S8S8_SS_TNEEEENS4_6LayoutISC_NS5_IJNSA_ILi0EEESR_SR_EEEEENS5_IJNS4_10UnderscoreESU_SU_EEEEENS4_13SM90_TMA_LOADENS4_14ComposedLayoutINS4_7SwizzleILi1ELi4ELi3EEENS4_18smem_ptr_flag_bitsILi8EEENSQ_INS5_IJNSA_ILi8EEESH_EEENS5_IJSH_SB_EEEEEEEvNS4_8identityESX_S17_vS18_EENS_8epilogue10collective6detail29Sm90TmaWarpSpecializedAdapterINS1B_15DefaultEpilogueIaSJ_SJ_NS1A_6thread17LinearCombinationIaLi1EiiLNS1F_9ScaleType4KindE0ELNS_15FloatRoundStyleE2EaEENS1_15EpilogueDefaultEEEEEvvEEEEvNT_6ParamsE,@function
        .size           _ZN7cutlass13device_kernelINS_4gemm6kernel13GemmUniversalIN4cute5tupleIJiiiiEEENS1_10collective13CollectiveMmaINS1_34MainloopSm90TmaGmmaWarpSpecializedILi22ENS5_IJNS4_1CILi1EEESB_SB_EEENS1_32KernelTmaWarpSpecializedPingpongEEENS5_IJNSA_ILi64EEENSA_ILi256EEENSA_ILi32EEEEEEaNS5_IJlSB_lEEEaSJ_NS4_8TiledMMAINS4_8MMA_AtomIJNS4_4SM904GMMA27MMA_64x256x32_S32S8S8_SS_TNEEEENS4_6LayoutISC_NS5_IJNSA_ILi0EEESR_SR_EEEEENS5_IJNS4_10UnderscoreESU_SU_EEEEENS4_13SM90_TMA_LOADENS4_14ComposedLayoutINS4_7SwizzleILi1ELi4ELi3EEENS4_18smem_ptr_flag_bitsILi8EEENSQ_INS5_IJNSA_ILi8EEESH_EEENS5_IJSH_SB_EEEEEEEvNS4_8identityESX_S17_vS18_EENS_8epilogue10collective6detail29Sm90TmaWarpSpecializedAdapterINS1B_15DefaultEpilogueIaSJ_SJ_NS1A_6thread17LinearCombinationIaLi1EiiLNS1F_9ScaleType4KindE0ELNS_15FloatRoundStyleE2EaEENS1_15EpilogueDefaultEEEEEvvEEEEvNT_6ParamsE,(.L_x_366 - _ZN7cutlass13device_kernelINS_4gemm6kernel13GemmUniversalIN4cute5tupleIJiiiiEEENS1_10collective13CollectiveMmaINS1_34MainloopSm90TmaGmmaWarpSpecializedILi22ENS5_IJNS4_1CILi1EEESB_SB_EEENS1_32KernelTmaWarpSpecializedPingpongEEENS5_IJNSA_ILi64EEENSA_ILi256EEENSA_ILi32EEEEEEaNS5_IJlSB_lEEEaSJ_NS4_8TiledMMAINS4_8MMA_AtomIJNS4_4SM904GMMA27MMA_64x256x32_S32S8S8_SS_TNEEEENS4_6LayoutISC_NS5_IJNSA_ILi0EEESR_SR_EEEEENS5_IJNS4_10UnderscoreESU_SU_EEEEENS4_13SM90_TMA_LOADENS4_14ComposedLayoutINS4_7SwizzleILi1ELi4ELi3EEENS4_18smem_ptr_flag_bitsILi8EEENSQ_INS5_IJNSA_ILi8EEESH_EEENS5_IJSH_SB_EEEEEEEvNS4_8identityESX_S17_vS18_EENS_8epilogue10collective6detail29Sm90TmaWarpSpecializedAdapterINS1B_15DefaultEpilogueIaSJ_SJ_NS1A_6thread17LinearCombinationIaLi1EiiLNS1F_9ScaleType4KindE0ELNS_15FloatRoundStyleE2EaEENS1_15EpilogueDefaultEEEEEvvEEEEvNT_6ParamsE)
        .other          _ZN7cutlass13device_kernelINS_4gemm6kernel13GemmUniversalIN4cute5tupleIJiiiiEEENS1_10collective13CollectiveMmaINS1_34MainloopSm90TmaGmmaWarpSpecializedILi22ENS5_IJNS4_1CILi1EEESB_SB_EEENS1_32KernelTmaWarpSpecializedPingpongEEENS5_IJNSA_ILi64EEENSA_ILi256EEENSA_ILi32EEEEEEaNS5_IJlSB_lEEEaSJ_NS4_8TiledMMAINS4_8MMA_AtomIJNS4_4SM904GMMA27MMA_64x256x32_S32S8S8_SS_TNEEEENS4_6LayoutISC_NS5_IJNSA_ILi0EEESR_SR_EEEEENS5_IJNS4_10UnderscoreESU_SU_EEEEENS4_13SM90_TMA_LOADENS4_14ComposedLayoutINS4_7SwizzleILi1ELi4ELi3EEENS4_18smem_ptr_flag_bitsILi8EEENSQ_INS5_IJNSA_ILi8EEESH_EEENS5_IJSH_SB_EEEEEEEvNS4_8identityESX_S17_vS18_EENS_8epilogue10collective6detail29Sm90TmaWarpSpecializedAdapterINS1B_15DefaultEpilogueIaSJ_SJ_NS1A_6thread17LinearCombinationIaLi1EiiLNS1F_9ScaleType4KindE0ELNS_15FloatRoundStyleE2EaEENS1_15EpilogueDefaultEEEEEvvEEEEvNT_6ParamsE,@"STO_CUDA_ENTRY STV_DEFAULT"
_ZN7cutlass13device_kernelINS_4gemm6kernel13GemmUniversalIN4cute5tupleIJiiiiEEENS1_10collective13CollectiveMmaINS1_34MainloopSm90TmaGmmaWarpSpecializedILi22ENS5_IJNS4_1CILi1EEESB_SB_EEENS1_32KernelTmaWarpSpecializedPingpongEEENS5_IJNSA_ILi64EEENSA_ILi256EEENSA_ILi32EEEEEEaNS5_IJlSB_lEEEaSJ_NS4_8TiledMMAINS4_8MMA_AtomIJNS4_4SM904GMMA27MMA_64x256x32_S32S8S8_SS_TNEEEENS4_6LayoutISC_NS5_IJNSA_ILi0EEESR_SR_EEEEENS5_IJNS4_10UnderscoreESU_SU_EEEEENS4_13SM90_TMA_LOADENS4_14ComposedLayoutINS4_7SwizzleILi1ELi4ELi3EEENS4_18smem_ptr_flag_bitsILi8EEENSQ_INS5_IJNSA_ILi8EEESH_EEENS5_IJSH_SB_EEEEEEEvNS4_8identityESX_S17_vS18_EENS_8epilogue10collective6detail29Sm90TmaWarpSpecializedAdapterINS1B_15DefaultEpilogueIaSJ_SJ_NS1A_6thread17LinearCombinationIaLi1EiiLNS1F_9ScaleType4KindE0ELNS_15FloatRoundStyleE2EaEENS1_15EpilogueDefaultEEEEEvvEEEEvNT_6ParamsE:
[----:B------:R-:W0:Y:S02]  /*0000*/  LDC R1, c[0x0][0x28] ;  /* 0x00000a00ff017b82 */ /* 0x000e240000000800 */
[----:B0-----:R-:W-:Y:S01]  /*0010*/  VIADD R1, R1, 0xfffffff8 ;  /* 0xfffffff801017836 */ /* 0x001fe20000000000 */
[----:B------:R-:W0:Y:S01]  /*0020*/  S2R R4, SR_TID.X ;  /* 0x0000000000047919 */ /* 0x000e220000002100 */
[----:B------:R-:W-:Y:S01]  /*0030*/  ELECT P0, URZ, PT ;  /* 0x00000000003f782f */ /* 0x000fe20003800000 */
[----:B------:R-:W-:Y:S01]  /*0040*/  BSSY B0, `(.L_x_0) ;  /* 0x000000f000007945 */ /* 0x000fe20003800000 */
[--C-:B0-----:R-:W-:Y:S02]  /*0050*/  SHF.R.U32.HI R0, RZ, 0x5, R4.reuse ;  /* 0x00000005ff007819 */ /* 0x101fe40000011604 */
[----:B------:R-:W-:-:S03]  /*0060*/  SHF.R.U32.HI R5, RZ, 0x7, R4 ;  /* 0x00000007ff057819 */ /* 0x000fc60000011604 */
[----:B------:R-:W0:Y:S04]  /*0070*/  SHFL.IDX PT, R2, R0, RZ, 0x1f ;  /* 0x00001fff00027589 */ /* 0x000e2800000e0000 */
[----:B------:R1:W2:Y:S01]  /*0080*/  SHFL.IDX PT, R8, R5, RZ, 0x1f ;  /* 0x00001fff05087589 */ /* 0x0002a200000e0000 */
[----:B0-----:R-:W-:-:S13]  /*0090*/  ISETP.NE.OR P0, PT, R2, RZ, !P0 ;  /* 0x000000ff0200720c */ /* 0x001fda0004705670 */
[----:B-12---:R-:W-:Y:S05]  /*00a0*/  @P0 BRA `(.L_x_1) ;  /* 0x0000000000200947 */ /* 0x006fea0003800000 */
[----:B------:R-:W-:Y:S02]  /*00b0*/  ULDC.64 UR4, c[0x0][0x198] ;  /* 0x0000660000047ab9 */ /* 0x000fe40000000a00 */
[----:B------:R-:W-:Y:S02]  /*00c0*/  UIADD3 UR6, UP0, UR4, 0xf0, URZ ;  /* 0x000000f004067890 */ /* 0x000fe4000ff1e03f */
[----:B------:R-:W-:Y:S02]  /*00d0*/  UIADD3 UR4, UP1, UR4, 0x1f0, URZ ;  /* 0x000001f004047890 */ /* 0x000fe4000ff3e03f */
[----:B------:R-:W-:Y:S02]  /*00e0*/  UIADD3.X UR7, URZ, UR5, URZ, UP0, !UPT ;  /* 0x000000053f077290 */ /* 0x000fe400087fe43f */
[----:B------:R-:W-:-:S07]  /*00f0*/  UIADD3.X UR5, URZ, UR5, URZ, UP1, !UPT ;  /* 0x000000053f057290 */ /* 0x000fce0008ffe43f */
[----:B------:R0:W-:Y:S02]  /*0100*/  UTMACCTL.PF [UR6] ;  /* 0x00000000060079b9 */ /* 0x0001e40008040000 */
[----:B------:R0:W-:Y:S02]  /*0110*/  UTMACCTL.PF [UR4] ;  /* 0x00000000040079b9 */ /* 0x0001e40008040000 */
[----:B0-----:R-:W-:Y:S01]  /*0120*/  NOP ;  /* 0x0000000000007918 */ /* 0x001fe20000000000 */
.L_x_1:
[----:B------:R-:W-:Y:S05]  /*0130*/  BSYNC B0 ;  /* 0x0000000000007941 */ /* 0x000fea0003800000 */
.L_x_0:
[----:B------:R-:W0:Y:S02]  /*0140*/  SHFL.IDX PT, R3, R0, RZ, 0x1f ;  /* 0x00001fff00037589 */ /* 0x000e2400000e0000 */
[----:B0-----:R-:W-:-:S13]  /*0150*/  ISETP.NE.AND P0, PT, R3, RZ, PT ;  /* 0x000000ff0300720c */ /* 0x001fda0003f05270 */
[----:B------:R-:W-:Y:S05]  /*0160*/  @P0 BRA `(.L_x_2) ;  /* 0x0000000000f40947 */ /* 0x000fea0003800000 */
[----:B------:R-:W-:Y:S01]  /*0170*/  ELECT P0, URZ, PT ;  /* 0x00000000003f782f */ /* 0x000fe20003800000 */
[----:B------:R-:W-:-:S12]  /*0180*/  BSSY B0, `(.L_x_2) ;  /* 0x000003b000007945 */ /* 0x000fd80003800000 */
[----:B------:R-:W-:Y:S05]  /*0190*/  @!P0 BRA `(.L_x_3) ;  /* 0x0000000000e48947 */ /* 0x000fea0003800000 */
[----:B------:R-:W0:Y:S01]  /*01a0*/  S2UR UR8, SR_CgaCtaId ;  /* 0x00000000000879c3 */ /* 0x000e220000008800 */
[----:B------:R-:W-:Y:S01]  /*01b0*/  UMOV UR4, 0x400 ;  /* 0x0000040000047882 */ /* 0x000fe20000000000 */
[----:B------:R-:W-:Y:S01]  /*01c0*/  UMOV UR5, 0x1 ;  /* 0x0000000100057882 */ /* 0x000fe20000000000 */
[----:B------:R-:W-:Y:S02]  /*01d0*/  UMOV UR6, 0x80 ;  /* 0x0000008000067882 */ /* 0x000fe40000000000 */
[----:B------:R-:W-:-:S04]  /*01e0*/  UIADD3 UR6, -UR6, 0x100000, URZ ;  /* 0x0010000006067890 */ /* 0x000fc8000fffe13f */
[----:B------:R-:W-:Y:S02]  /*01f0*/  USHF.L.U32 UR7, UR6, 0xb, URZ ;  /* 0x0000000b06077899 */ /* 0x000fe4000800063f */
[----:B------:R-:W-:Y:S02]  /*0200*/  USHF.L.U32 UR6, UR6, 0x1, URZ ;  /* 0x0000000106067899 */ /* 0x000fe4000800063f */
[----:B0-----:R-:W-:Y:S02]  /*0210*/  ULEA UR8, UR8, UR4, 0x18 ;  /* 0x0000000408087291 */ /* 0x001fe4000f8ec03f */
[----:B------:R-:W-:-:S04]  /*0220*/  UIADD3 UR4, -UR5, 0x100000, URZ ;  /* 0x0010000005047890 */ /* 0x000fc8000fffe13f */
[----:B------:R-:W-:Y:S02]  /*0230*/  USHF.L.U32 UR5, UR4, 0xb, URZ ;  /* 0x0000000b04057899 */ /* 0x000fe4000800063f */
[----:B------:R-:W-:Y:S01]  /*0240*/  USHF.L.U32 UR4, UR4, 0x1, URZ ;  /* 0x0000000104047899 */ /* 0x000fe2000800063f */
[----:B------:R-:W0:Y:S11]  /*0250*/  FENCE.VIEW.ASYNC.S ;  /* 0x00000000000073c6 */ /* 0x000e360000000000 */
[----:B0-----:R0:W1:Y:S01]  /*0260*/  SYNCS.EXCH.64 URZ, [UR8], UR4 ;  /* 0x00000004083f75b2 */ /* 0x0010620008000100 */
[----:B------:R0:W2:Y:S01]  /*0270*/  SYNCS.EXCH.64 URZ, [UR8+0xb0], UR6 ;  /* 0x0000b006083f75b2 */ /* 0x0000a20008000100 */
[----:B------:R0:W3:Y:S01]  /*0280*/  SYNCS.EXCH.64 URZ, [UR8+0x8], UR4 ;  /* 0x00000804083f75b2 */ /* 0x0000e20008000100 */
[----:B------:R0:W4:Y:S01]  /*0290*/  SYNCS.EXCH.64 URZ, [UR8+0xb8], UR6 ;  /* 0x0000b806083f75b2 */ /* 0x0001220008000100 */
[----:B------:R0:W0:Y:S01]  /*02a0*/  SYNCS.EXCH.64 URZ, [UR8+0x10], UR4 ;  /* 0x00001004083f75b2 */ /* 0x0000220008000100 */
        /* <DEDUP_REMOVED lines=39> */
[----:B-1234-:R-:W-:Y:S01]  /*0520*/  NOP ;  /* 0x0000000000007918 */ /* 0x01efe20000000000 */
.L_x_3:
[----:B0-----:R-:W-:Y:S05]  /*0530*/  BSYNC B0 ;  /* 0x0000000000007941 */ /* 0x001fea0003800000 */
.L_x_2:
[----:B------:R-:W0:Y:S01]  /*0540*/  SHFL.IDX PT, R6, R0, RZ, 0x1f ;  /* 0x00001fff00067589 */ /* 0x000e2200000e0000 */
[----:B------:R-:W-:Y:S01]  /*0550*/  ELECT P0, URZ, PT ;  /* 0x00000000003f782f */ /* 0x000fe20003800000 */
[----:B------:R-:W-:Y:S01]  /*0560*/  NOP ;  /* 0x0000000000007918 */ /* 0x000fe20000000000 */
[----:B------:R-:W-:Y:S01]  /*0570*/  ELECT P1, URZ, PT ;  /* 0x00000000003f782f */ /* 0x000fe20003820000 */
[----:B------:R-:W1:Y:S01]  /*0580*/  SHFL.IDX PT, R3, R0, RZ, 0x1f ;  /* 0x00001fff00037589 */ /* 0x000e6200000e0000 */
[----:B------:R-:W-:Y:S01]  /*0590*/  UMOV UR4, 0x20 ;  /* 0x0000002000047882 */ /* 0x000fe20000000000 */
[----:B------:R-:W-:Y:S01]  /*05a0*/  UMOV UR11, 0x80 ;  /* 0x00000080000b7882 */ /* 0x000fe20000000000 */
[----:B------:R-:W-:Y:S01]  /*05b0*/  NOP ;  /* 0x0000000000007918 */ /* 0x000fe20000000000 */
[C---:B------:R-:W-:Y:S01]  /*05c0*/  VIADD R33, R8.reuse, 0xffffffff ;  /* 0xffffffff08217836 */ /* 0x040fe20000000000 */
[----:B------:R-:W2:Y:S01]  /*05d0*/  SHFL.IDX PT, R5, R5, RZ, 0x1f ;  /* 0x00001fff05057589 */ /* 0x000ea200000e0000 */
[----:B------:R-:W-:Y:S01]  /*05e0*/  ULDC.64 UR36, c[0x0][0x208] ;  /* 0x0000820000247ab9 */ /* 0x000fe20000000a00 */
[----:B------:R-:W-:-:S02]  /*05f0*/  ISETP.NE.AND P2, PT, R8, RZ, PT ;  /* 0x000000ff0800720c */ /* 0x000fc40003f45270 */
[----:B------:R-:W-:Y:S02]  /*0600*/  ISETP.GE.U32.AND P3, PT, R33, 0x2, PT ;  /* 0x000000022100780c */ /* 0x000fe40003f66070 */
[----:B0-----:R-:W-:Y:S02]  /*0610*/  ISETP.NE.OR P0, PT, R6, RZ, !P0 ;  /* 0x000000ff0600720c */ /* 0x001fe40004705670 */
[----:B-1----:R-:W-:Y:S02]  /*0620*/  ISETP.NE.OR P1, PT, R3, RZ, !P1 ;  /* 0x000000ff0300720c */ /* 0x002fe40004f25670 */
[----:B------:R-:W-:-:S04]  /*0630*/  SHF.R.S32.HI R3, RZ, 0x1f, R2 ;  /* 0x0000001fff037819 */ /* 0x000fc80000011402 */
[----:B------:R-:W-:-:S05]  /*0640*/  LEA.HI R3, R3, R2, RZ, 0x2 ;  /* 0x0000000203037211 */ /* 0x000fca00078f10ff */
[----:B------:R-:W-:Y:S01]  /*0650*/  VOTEU.ALL UP0, P0 ;  /* 0x00000000003f7886 */ /* 0x000fe20000000000 */
[----:B------:R-:W-:Y:S01]  /*0660*/  LOP3.LUT R3, R3, 0xfffffffc, RZ, 0xc0, !PT ;  /* 0xfffffffc03037812 */ /* 0x000fe200078ec0ff */
[----:B------:R-:W-:-:S03]  /*0670*/  VOTEU.ALL UP1, P1 ;  /* 0x00000000003f7886 */ /* 0x000fc60000820000 */
[----:B------:R-:W0:Y:S01]  /*0680*/  @!UP0 S2UR UR7, SR_CgaCtaId ;  /* 0x00000000000789c3 */ /* 0x000e220000008800 */
[----:B------:R-:W-:Y:S01]  /*0690*/  @!UP0 UMOV UR6, 0x400 ;  /* 0x0000040000068882 */ /* 0x000fe20000000000 */
[----:B------:R-:W-:-:S04]  /*06a0*/  @!UP0 UIADD3 UR4, -UR4, 0x100000, URZ ;  /* 0x0010000004048890 */ /* 0x000fc8000fffe13f */
[----:B------:R-:W-:Y:S02]  /*06b0*/  @!UP0 USHF.L.U32 UR5, UR4, 0xb, URZ ;  /* 0x0000000b04058899 */ /* 0x000fe4000800063f */
[----:B------:R-:W-:Y:S01]  /*06c0*/  @!UP0 USHF.L.U32 UR4, UR4, 0x1, URZ ;  /* 0x0000000104048899 */ /* 0x000fe2000800063f */
[----:B------:R-:W-:Y:S01]  /*06d0*/  IMAD.IADD R0, R2, 0x1, -R3 ;  /* 0x0000000102007824 */ /* 0x000fe200078e0a03 */
[----:B------:R-:W-:Y:S01]  /*06e0*/  @!UP1 UMOV UR9, 0x400 ;  /* 0x0000040000099882 */ /* 0x000fe20000000000 */
[----:B------:R-:W-:Y:S01]  /*06f0*/  VOTEU.ALL UP2, P1 ;  /* 0x00000000003f7886 */ /* 0x000fe20000840000 */
[----:B------:R-:W-:Y:S01]  /*0700*/  VOTEU.ALL UP3, P1 ;  /* 0x00000000003f7886 */ /* 0x000fe20000860000 */
[----:B------:R-:W-:Y:S01]  /*0710*/  VOTEU.ALL UP4, P1 ;  /* 0x00000000003f7886 */ /* 0x000fe20000880000 */
[----:B------:R-:W1:Y:S01]  /*0720*/  @!UP1 S2UR UR10, SR_CgaCtaId ;  /* 0x00000000000a99c3 */ /* 0x000e620000008800 */
[----:B------:R-:W-:Y:S01]  /*0730*/  VOTEU.ALL UP5, P1 ;  /* 0x00000000003f7886 */ /* 0x000fe200008a0000 */
[----:B------:R-:W-:-:S04]  /*0740*/  SHF.R.S32.HI R3, RZ, 0x1f, R4 ;  /* 0x0000001fff037819 */ /* 0x000fc80000011404 */
[----:B------:R-:W-:-:S04]  /*0750*/  LEA.HI R3, R3, R4, RZ, 0x7 ;  /* 0x0000000403037211 */ /* 0x000fc800078f38ff */
[----:B------:R-:W-:-:S05]  /*0760*/  LOP3.LUT R3, R3, 0xffffff80, RZ, 0xc0, !PT ;  /* 0xffffff8003037812 */ /* 0x000fca00078ec0ff */
[----:B------:R-:W-:Y:S01]  /*0770*/  IMAD.IADD R3, R4, 0x1, -R3 ;  /* 0x0000000104037824 */ /* 0x000fe200078e0a03 */
[----:B0-----:R-:W-:Y:S02]  /*0780*/  @!UP0 ULEA UR8, UR7, UR6, 0x18 ;  /* 0x0000000607088291 */ /* 0x001fe4000f8ec03f */
[----:B------:R-:W-:-:S04]  /*0790*/  @!UP1 UIADD3 UR6, -UR11, 0x100000, URZ ;  /* 0x001000000b069890 */ /* 0x000fc8000fffe13f */
[----:B------:R-:W-:Y:S02]  /*07a0*/  @!UP1 USHF.L.U32 UR7, UR6, 0xb, URZ ;  /* 0x0000000b06079899 */ /* 0x000fe4000800063f */
[----:B------:R-:W-:Y:S01]  /*07b0*/  @!UP1 USHF.L.U32 UR6, UR6, 0x1, URZ ;  /* 0x0000000106069899 */ /* 0x000fe2000800063f */
[----:B------:R-:W-:Y:S01]  /*07c0*/  VOTEU.ALL UP0, P0 ;  /* 0x00000000003f7886 */ /* 0x000fe20000000000 */
[----:B-1----:R-:W-:Y:S01]  /*07d0*/  @!UP1 ULEA UR9, UR10, UR9, 0x18 ;  /* 0x000000090a099291 */ /* 0x002fe2000f8ec03f */
[----:B------:R-:W-:Y:S02]  /*07e0*/  VOTEU.ALL UP1, P0 ;  /* 0x00000000003f7886 */ /* 0x000fe40000020000 */
[----:B------:R-:W-:Y:S01]  /*07f0*/  ULDC.64 UR10, c[0x0][0x598] ;  /* 0x00016600000a7ab9 */ /* 0x000fe20000000a00 */
[----:B------:R-:W-:Y:S01]  /*0800*/  ISETP.NE.AND P0, PT, R0, 0x3, PT ;  /* 0x000000030000780c */ /* 0x000fe20003f05270 */
[----:B------:R-:W0:Y:S02]  /*0810*/  FENCE.VIEW.ASYNC.S ;  /* 0x00000000000073c6 */ /* 0x000e240000000000 */
[----:B0-----:R0:W1:Y:S01]  /*0820*/  @!UP0 SYNCS.EXCH.64 URZ, [UR8+0x190], UR4 ;  /* 0x00019004083f85b2 */ /* 0x0010620008000100 */
[----:B------:R-:W-:-:S02]  /*0830*/  ISETP.NE.U32.AND P1, PT, RZ, UR10, PT ;  /* 0x0000000aff007c0c */ /* 0x000fc4000bf25070 */
[----:B------:R-:W-:Y:S02]  /*0840*/  ISETP.EQ.OR P0, PT, R0, RZ, !P0 ;  /* 0x000000ff0000720c */ /* 0x000fe40004702670 */
[----:B------:R-:W-:Y:S02]  /*0850*/  ISETP.NE.AND.EX P1, PT, RZ, UR11, PT, P1 ;  /* 0x0000000bff007c0c */ /* 0x000fe4000bf25310 */
[----:B------:R-:W-:-:S04]  /*0860*/  ISETP.EQ.AND P0, PT, R8, RZ, P0 ;  /* 0x000000ff0800720c */ /* 0x000fc80000702270 */
[----:B------:R-:W-:-:S04]  /*0870*/  SEL R16, RZ, 0x1, !P0 ;  /* 0x00000001ff107807 */ /* 0x000fc80004000000 */
[----:B------:R-:W-:Y:S01]  /*0880*/  SEL R16, R16, 0x2, P3 ;  /* 0x0000000210107807 */ /* 0x000fe20001800000 */
[----:B------:R0:W1:Y:S01]  /*0890*/  @!UP1 SYNCS.EXCH.64 URZ, [UR8+0x198], UR4 ;  /* 0x00019804083f95b2 */ /* 0x0000620008000100 */
[----:B------:R-:W-:Y:S01]  /*08a0*/  NOP ;  /* 0x0000000000007918 */ /* 0x000fe20000000000 */
[----:B------:R0:W1:Y:S01]  /*08b0*/  @!UP2 SYNCS.EXCH.64 URZ, [UR9+0x170], UR6 ;  /* 0x00017006093fa5b2 */ /* 0x0000620008000100 */
[----:B------:R0:W1:Y:S01]  /*08c0*/  @!UP3 SYNCS.EXCH.64 URZ, [UR9+0x178], UR6 ;  /* 0x00017806093fb5b2 */ /* 0x0000620008000100 */
[----:B------:R0:W1:Y:S01]  /*08d0*/  @!UP4 SYNCS.EXCH.64 URZ, [UR9+0x180], UR6 ;  /* 0x00018006093fc5b2 */ /* 0x0000620008000100 */
[----:B------:R0:W1:Y:S01]  /*08e0*/  @!UP5 SYNCS.EXCH.64 URZ, [UR9+0x188], UR6 ;  /* 0x00018806093fd5b2 */ /* 0x0000620008000100 */
[----:B------:R-:W-:Y:S01]  /*08f0*/  NOP ;  /* 0x0000000000007918 */ /* 0x000fe20000000000 */
[----:B-1----:R-:W-:Y:S06]  /*0900*/  BAR.SYNC.DEFER_BLOCKING 0x0 ;  /* 0x0000000000007b1d */ /* 0x002fec0000010000 */
[----:B0-2---:R-:W-:Y:S05]  /*0910*/  @!P1 BRA `(.L_x_4) ;  /* 0x00000000001c9947 */ /* 0x005fea0003800000 */
[----:B------:R-:W0:Y:S02]  /*0920*/  LDC.64 R6, c[0x0][0x598] ;  /* 0x00016600ff067b82 */ /* 0x000e240000000a00 */
[----:B0-----:R-:W2:Y:S02]  /*0930*/  LDG.E.64 R6, desc[UR36][R6.64] ;  /* 0x0000002406067981 */ /* 0x001ea4000c1e1b00 */
[----:B--2---:R-:W-:-:S04]  /*0940*/  ISETP.NE.U32.AND P0, PT, R6, RZ, PT ;  /* 0x000000ff0600720c */ /* 0x004fc80003f05070 */
[----:B------:R-:W-:-:S13]  /*0950*/  ISETP.NE.AND.EX P0, PT, R7, RZ, PT, P0 ;  /* 0x000000ff0700720c */ /* 0x000fda0003f05300 */
[----:B------:R-:W-:Y:S05]  /*0960*/  @!P0 BRA `(.L_x_4) ;  /* 0x0000000000088947 */ /* 0x000fea0003800000 */
[----:B------:R1:W5:Y:S01]  /*0970*/  LD.E R153, desc[UR36][R6.64] ;  /* 0x0000002406997980 */ /* 0x000362000c101900 */
[----:B------:R-:W-:Y:S05]  /*0980*/  BRA `(.L_x_5) ;  /* 0x0000000000247947 */ /* 0x000fea0003800000 */
.L_x_4:
[----:B------:R-:W-:Y:S02]  /*0990*/  ULDC.64 UR4, c[0x0][0x588] ;  /* 0x0001620000047ab9 */ /* 0x000fe40000000a00 */
[----:B------:R-:W-:-:S04]  /*09a0*/  ISETP.NE.U32.AND P0, PT, RZ, UR4, PT ;  /* 0x00000004ff007c0c */ /* 0x000fc8000bf05070 */
[----:B------:R-:W-:-:S13]  /*09b0*/  ISETP.NE.AND.EX P0, PT, RZ, UR5, PT, P0 ;  /* 0x00000005ff007c0c */ /* 0x000fda000bf05300 */
[----:B------:R-:W-:Y:S05]  /*09c0*/  @!P0 BRA `(.L_x_6) ;  /* 0x00000000000c8947 */ /* 0x000fea0003800000 */
[----:B------:R-:W0:Y:S02]  /*09d0*/  LDC.64 R6, c[0x0][0x588] ;  /* 0x00016200ff067b82 */ /* 0x000e240000000a00 */
[----:B0-----:R0:W5:Y:S01]  /*09e0*/  LDG.E R153, desc[UR36][R6.64] ;  /* 0x0000002406997981 */ /* 0x001162000c1e1900 */
[----:B------:R-:W-:Y:S05]  /*09f0*/  BRA `(.L_x_5) ;  /* 0x0000000000087947 */ /* 0x000fea0003800000 */
.L_x_6:
[----:B------:R-:W-:Y:S02]  /*0a00*/  ULDC UR4, c[0x0][0x580] ;  /* 0x0001600000047ab9 */ /* 0x000fe40000000800 */
[----:B------:R-:W-:-:S07]  /*0a10*/  IMAD.U32 R153, RZ, RZ, UR4 ;  /* 0x00000004ff997e24 */ /* 0x000fce000f8e00ff */
.L_x_5:
[----:B------:R-:W-:Y:S02]  /*0a20*/  ULDC.64 UR4, c[0x0][0x5a0] ;  /* 0x0001680000047ab9 */ /* 0x000fe40000000a00 */
[----:B------:R-:W-:-:S04]  /*0a30*/  ISETP.NE.U32.AND P0, PT, RZ, UR4, PT ;  /* 0x00000004ff007c0c */ /* 0x000fc8000bf05070 */
[----:B------:R-:W-:-:S13]  /*0a40*/  ISETP.NE.AND.EX P0, PT, RZ, UR5, PT, P0 ;  /* 0x00000005ff007c0c */ /* 0x000fda000bf05300 */
[----:B------:R-:W-:Y:S05]  /*0a50*/  @!P0 BRA `(.L_x_7) ;  /* 0x00000000001c8947 */ /* 0x000fea0003800000 */
[----:B01----:R-:W0:Y:S02]  /*0a60*/  LDC.64 R6, c[0x0][0x5a0] ;  /* 0x00016800ff067b82 */ /* 0x003e240000000a00 */
[----:B0-----:R-:W2:Y:S02]  /*0a70*/  LDG.E.64 R6, desc[UR36][R6.64] ;  /* 0x0000002406067981 */ /* 0x001ea4000c1e1b00 */
[----:B--2---:R-:W-:-:S04]  /*0a80*/  ISETP.NE.U32.AND P0, PT, R6, RZ, PT ;  /* 0x000000ff0600720c */ /* 0x004fc80003f05070 */
[----:B------:R-:W-:-:S13]  /*0a90*/  ISETP.NE.AND.EX P0, PT, R7, RZ, PT, P0 ;  /* 0x000000ff0700720c */ /* 0x000fda0003f05300 */
[----:B------:R-:W-:Y:S05]  /*0aa0*/  @!P0 BRA `(.L_x_7) ;  /* 0x0000000000088947 */ /* 0x000fea0003800000 */
[----:B------:R3:W5:Y:S01]  /*0ab0*/  LD.E R152, desc[UR36][R6.64] ;  /* 0x0000002406987980 */ /* 0x000762000c101900 */
[----:B------:R-:W-:Y:S05]  /*0ac0*/  BRA `(.L_x_8) ;  /* 0x0000000000247947 */ /* 0x000fea0003800000 */
.L_x_7:
[----:B------:R-:W-:Y:S02]  /*0ad0*/  ULDC.64 UR4, c[0x0][0x590] ;  /* 0x0001640000047ab9 */ /* 0x000fe40000000a00 */
[----:B------:R-:W-:-:S04]  /*0ae0*/  ISETP.NE.U32.AND P0, PT, RZ, UR4, PT ;  /* 0x00000004ff007c0c */ /* 0x000fc8000bf05070 */
[----:B------:R-:W-:-:S13]  /*0af0*/  ISETP.NE.AND.EX P0, PT, RZ, UR5, PT, P0 ;  /* 0x00000005ff007c0c */ /* 0x000fda000bf05300 */
[----:B------:R-:W-:Y:S05]  /*0b00*/  @!P0 BRA `(.L_x_9) ;  /* 0x00000000000c8947 */ /* 0x000fea0003800000 */
[----:B01----:R-:W0:Y:S02]  /*0b10*/  LDC.64 R6, c[0x0][0x590] ;  /* 0x00016400ff067b82 */ /* 0x003e240000000a00 */
[----:B0-----:R2:W5:Y:S01]  /*0b20*/  LDG.E R152, desc[UR36][R6.64] ;  /* 0x0000002406987981 */ /* 0x001562000c1e1900 */
[----:B------:R-:W-:Y:S05]  /*0b30*/  BRA `(.L_x_8) ;  /* 0x0000000000087947 */ /* 0x000fea0003800000 */
.L_x_9:
[----:B------:R-:W-:Y:S02]  /*0b40*/  ULDC UR4, c[0x0][0x584] ;  /* 0x0001610000047ab9 */ /* 0x000fe40000000800 */
[----:B------:R-:W-:-:S07]  /*0b50*/  IMAD.U32 R152, RZ, RZ, UR4 ;  /* 0x00000004ff987e24 */ /* 0x000fce000f8e00ff */
.L_x_8:
[----:B------:R-:W4:Y:S01]  /*0b60*/  LDC R2, c[0x0][0x65c] ;  /* 0x00019700ff027b82 */ /* 0x000f220000000800 */
[----:B------:R-:W4:Y:S01]  /*0b70*/  S2R R14, SR_CTAID.Y ;  /* 0x00000000000e7919 */ /* 0x000f220000002600 */
[----:B------:R-:W-:Y:S01]  /*0b80*/  ULDC UR6, c[0x0][0x28c] ;  /* 0x0000a30000067ab9 */ /* 0x000fe20000000800 */
[----:B------:R-:W-:Y:S01]  /*0b90*/  ISETP.NE.AND P0, PT, R8, 0x2, PT ;  /* 0x000000020800780c */ /* 0x000fe20003f05270 */
[----:B------:R-:W-:Y:S01]  /*0ba0*/  UIADD3 UR6, UR6, 0x1f, URZ ;  /* 0x0000001f06067890 */ /* 0x000fe2000fffe03f */
[----:B0123--:R-:W0:Y:S01]  /*0bb0*/  S2R R6, SR_CTAID.X ;  /* 0x0000000000067919 */ /* 0x00fe220000002500 */
[----:B------:R-:W-:Y:S01]  /*0bc0*/  IMAD.MOV.U32 R7, RZ, RZ, RZ ;  /* 0x000000ffff077224 */ /* 0x000fe200078e00ff */
[----:B------:R-:W-:Y:S01]  /*0bd0*/  UMOV UR39, URZ ;  /* 0x0000003f00277c82 */ /* 0x000fe20008000000 */
[----:B------:R-:W-:Y:S01]  /*0be0*/  USHF.R.S32.HI UR7, URZ, 0x1f, UR6 ;  /* 0x0000001f3f077899 */ /* 0x000fe20008011406 */
[----:B------:R-:W-:Y:S01]  /*0bf0*/  UMOV UR38, URZ ;  /* 0x0000003f00267c82 */ /* 0x000fe20008000000 */
[----:B------:R-:W-:-:S02]  /*0c00*/  ULDC.64 UR8, c[0x0][0x650] ;  /* 0x0001940000087ab9 */ /* 0x000fc40000000a00 */
[----:B------:R-:W-:-:S04]  /*0c10*/  ULEA.HI UR7, UR7, UR6, URZ, 0x5 ;  /* 0x0000000607077291 */ /* 0x000fc8000f8f283f */
[----:B------:R-:W-:Y:S01]  /*0c20*/  USHF.R.S32.HI UR40, URZ, 0x5, UR7 ;  /* 0x000000053f287899 */ /* 0x000fe20008011407 */
[----:B----4-:R-:W-:-:S13]  /*0c30*/  ISETP.NE.AND P1, PT, R2, 0x1, PT ;  /* 0x000000010200780c */ /* 0x010fda0003f25270 */
[----:B------:R-:W0:Y:S01]  /*0c40*/  @P1 LDC R19, c[0x0][0x10] ;  /* 0x00000400ff131b82 */ /* 0x000e220000000800 */
[----:B------:R-:W-:Y:S02]  /*0c50*/  @P1 IMAD.MOV.U32 R8, RZ, RZ, R14 ;  /* 0x000000ffff081224 */ /* 0x000fe400078e000e */
[----:B------:R-:W-:Y:S02]  /*0c60*/  @P1 IMAD.MOV.U32 R9, RZ, RZ, RZ ;  /* 0x000000ffff091224 */ /* 0x000fe400078e00ff */
[----:B------:R-:W-:-:S03]  /*0c70*/  @P1 IMAD.MOV.U32 R17, RZ, RZ, RZ ;  /* 0x000000ffff111224 */ /* 0x000fc600078e00ff */
[----:B------:R-:W1:Y:S01]  /*0c80*/  @!P1 LDC R11, c[0x0][0xc] ;  /* 0x00000300ff0b9b82 */ /* 0x000e620000000800 */
[----:B------:R-:W-:Y:S01]  /*0c90*/  ULDC UR4, c[0x0][0xc] ;  /* 0x0000030000047ab9 */ /* 0x000fe20000000800 */
[----:B------:R-:W-:Y:S02]  /*0ca0*/  ULDC UR5, c[0x0][0x10] ;  /* 0x0000040000057ab9 */ /* 0x000fe40000000800 */
[----:B------:R-:W-:-:S04]  /*0cb0*/  UIMAD.WIDE.U32 UR4, UR4, UR5, URZ ;  /* 0x00000005040472a5 */ /* 0x000fc8000f8e003f */
[----:B------:R-:W2:Y:S01]  /*0cc0*/  LDC R2, c[0x0][0x14] ;  /* 0x00000500ff027b82 */ /* 0x000ea20000000800 */
[----:B0-----:R-:W-:-:S04]  /*0cd0*/  @P1 IMAD.WIDE.U32 R18, R6, R19, R8 ;  /* 0x0000001306121225 */ /* 0x001fc800078e0008 */
[----:B------:R-:W-:Y:S02]  /*0ce0*/  @P1 IMAD.IADD R17, R19, 0x1, R17 ;  /* 0x0000000113111824 */ /* 0x000fe400078e0211 */
[----:B-1----:R-:W-:-:S04]  /*0cf0*/  @!P1 IMAD.WIDE.U32 R8, R11, R14, R6 ;  /* 0x0000000e0b089225 */ /* 0x002fc800078e0006 */
[----:B------:R-:W-:Y:S02]  /*0d00*/  @!P1 IMAD.MOV.U32 R18, RZ, RZ, R8 ;  /* 0x000000ffff129224 */ /* 0x000fe400078e0008 */
[----:B------:R-:W-:Y:S02]  /*0d10*/  @!P1 IMAD.MOV.U32 R17, RZ, RZ, R9 ;  /* 0x000000ffff119224 */ /* 0x000fe400078e0009 */
[----:B--2---:R-:W-:-:S04]  /*0d20*/  IMAD.WIDE.U32 R12, R2, UR4, RZ ;  /* 0x00000004020c7c25 */ /* 0x004fc8000f8e00ff */
[----:B------:R-:W-:Y:S01]  /*0d30*/  IMAD R23, R2, UR5, RZ ;  /* 0x0000000502177c24 */ /* 0x000fe2000f8e02ff */
[----:B------:R0:W-:Y:S03]  /*0d40*/  STL.64 [R1], R12 ;  /* 0x0000000c01007387 */ /* 0x0001e60000100a00 */
[----:B------:R-:W-:Y:S01]  /*0d50*/  IMAD.IADD R23, R13, 0x1, R23 ;  /* 0x000000010d177824 */ /* 0x000fe200078e0217 */
[----:B------:R-:W-:Y:S06]  /*0d60*/  @P0 BRA `(.L_x_10) ;  /* 0x0000000000200947 */ /* 0x000fec0003800000 */
[----:B------:R-:W-:Y:S01]  /*0d70*/  UISETP.GE.U32.AND UP0, UPT, UR40, 0x16, UPT ;  /* 0x000000162800788c */ /* 0x000fe2000bf06070 */
[----:B------:R-:W-:Y:S01]  /*0d80*/  IADD3 R18, P0, R18, R12, RZ ;  /* 0x0000000c12127210 */ /* 0x000fe20007f1e0ff */
[----:B------:R-:W-:Y:S01]  /*0d90*/  UIMAD.WIDE.U32 UR4, UR40, -0x45d1745d, URZ ;  /* 0xba2e8ba3280478a5 */ /* 0x000fe2000f8e003f */
[----:B------:R-:W-:-:S03]  /*0da0*/  UMOV UR38, URZ ;  /* 0x0000003f00267c82 */ /* 0x000fc60008000000 */
[----:B------:R-:W-:Y:S01]  /*0db0*/  USHF.R.U32.HI UR4, URZ, 0x4, UR5 ;  /* 0x000000043f047899 */ /* 0x000fe20008011605 */
[----:B------:R-:W-:-:S03]  /*0dc0*/  IMAD.X R17, R23, 0x1, R17, P0 ;  /* 0x0000000117117824 */ /* 0x000fc600000e0611 */
[----:B------:R-:W-:Y:S02]  /*0dd0*/  UIMAD UR39, UR4, -0x16, UR40 ;  /* 0xffffffea042778a4 */ /* 0x000fe4000f8e0228 */
[----:B------:R-:W-:-:S12]  /*0de0*/  @UP0 ULOP3.LUT UR38, UR4, 0x1, URZ, 0xc0, !UPT ;  /* 0x0000000104260892 */ /* 0x000fd8000f8ec03f */
.L_x_10:
[----:B------:R-:W-:Y:S01]  /*0df0*/  ISETP.GE.U32.AND P0, PT, R18, UR8, PT ;  /* 0x0000000812007c0c */ /* 0x000fe2000bf06070 */
[----:B------:R-:W-:Y:S01]  /*0e00*/  IMAD.MOV.U32 R19, RZ, RZ, -0x1 ;  /* 0xffffffffff137424 */ /* 0x000fe200078e00ff */
[----:B------:R-:W-:Y:S01]  /*0e10*/  PRMT R8, RZ, 0x7610, R8 ;  /* 0x00007610ff087816 */ /* 0x000fe20000000008 */
[----:B------:R-:W-:Y:S01]  /*0e20*/  IMAD.MOV.U32 R22, RZ, RZ, -0x1 ;  /* 0xffffffffff167424 */ /* 0x000fe200078e00ff */
[----:B------:R-:W-:Y:S01]  /*0e30*/  ISETP.GE.U32.AND.EX P0, PT, R17, UR9, PT, P0 ;  /* 0x0000000911007c0c */ /* 0x000fe2000bf06100 */
[----:B------:R-:W-:-:S12]  /*0e40*/  IMAD.MOV.U32 R2, RZ, RZ, -0x1 ;  /* 0xffffffffff027424 */ /* 0x000fd800078e00ff */
[----:B------:R-:W-:Y:S05]  /*0e50*/  @P0 BRA `(.L_x_11) ;  /* 0x00000004005c0947 */ /* 0x000fea0003800000 */
[----:B------:R-:W1:Y:S01]  /*0e60*/  LDC.64 R20, c[0x0][0x628] ;  /* 0x00018a00ff147b82 */ /* 0x000e620000000a00 */
[----:B------:R-:W-:Y:S02]  /*0e70*/  IMAD.MOV.U32 R8, RZ, RZ, R18 ;  /* 0x000000ffff087224 */ /* 0x000fe400078e0012 */
[----:B------:R-:W-:-:S05]  /*0e80*/  IMAD.MOV.U32 R9, RZ, RZ, R17 ;  /* 0x000000ffff097224 */ /* 0x000fca00078e0011 */
[----:B------:R-:W2:Y:S08]  /*0e90*/  LDC R2, c[0x0][0x630] ;  /* 0x00018c00ff027b82 */ /* 0x000eb00000000800 */
[----:B------:R-:W3:Y:S01]  /*0ea0*/  LDC.64 R24, c[0x0][0x620] ;  /* 0x00018800ff187b82 */ /* 0x000ee20000000a00 */
[----:B-1----:R-:W-:-:S04]  /*0eb0*/  ISETP.NE.U32.AND P0, PT, R20, RZ, PT ;  /* 0x000000ff1400720c */ /* 0x002fc80003f05070 */
[----:B------:R-:W-:-:S13]  /*0ec0*/  ISETP.NE.AND.EX P0, PT, R21, RZ, PT, P0 ;  /* 0x000000ff1500720c */ /* 0x000fda0003f05300 */
[----:B--23--:R-:W-:Y:S05]  /*0ed0*/  @!P0 BRA `(.L_x_12) ;  /* 0x0000000000288947 */ /* 0x00cfea0003800000 */
[----:B0-----:R-:W0:Y:S02]  /*0ee0*/  LDC R13, c[0x0][0x634] ;  /* 0x00018d00ff0d7b82 */ /* 0x001e240000000800 */
[----:B0-----:R-:W-:-:S05]  /*0ef0*/  IADD3 R13, P0, R18, R13, RZ ;  /* 0x0000000d120d7210 */ /* 0x001fca0007f1e0ff */
[----:B------:R-:W-:-:S04]  /*0f00*/  IMAD.X R15, RZ, RZ, R17, P0 ;  /* 0x000000ffff0f7224 */ /* 0x000fc800000e0611 */
[----:B------:R-:W-:-:S04]  /*0f10*/  IMAD.WIDE.U32 R8, R15, R20, RZ ;  /* 0x000000140f087225 */ /* 0x000fc800078e00ff */
[----:B------:R-:W-:-:S04]  /*0f20*/  IMAD.WIDE.U32 R10, P0, R13, R21, R8 ;  /* 0x000000150d0a7225 */ /* 0x000fc80007800008 */
[----:B------:R-:W-:-:S04]  /*0f30*/  IMAD.WIDE.U32 R8, R13, R20, RZ ;  /* 0x000000140d087225 */ /* 0x000fc800078e00ff */
[----:B------:R-:W-:Y:S01]  /*0f40*/  IMAD.X R13, RZ, RZ, RZ, P0 ;  /* 0x000000ffff0d7224 */ /* 0x000fe200000e06ff */
[----:B------:R-:W-:Y:S01]  /*0f50*/  IADD3 RZ, P0, R9, R10, RZ ;  /* 0x0000000a09ff7210 */ /* 0x000fe20007f1e0ff */
[----:B------:R-:W-:-:S04]  /*0f60*/  IMAD.MOV.U32 R12, RZ, RZ, R11 ;  /* 0x000000ffff0c7224 */ /* 0x000fc800078e000b */
[----:B------:R-:W-:-:S08]  /*0f70*/  IMAD.WIDE.U32.X R8, R15, R21, R12, P0 ;  /* 0x000000150f087225 */ /* 0x000fd000000e040c */
.L_x_12:
[-CC-:B------:R-:W-:Y:S01]  /*0f80*/  SHF.R.U64 R31, R8, R2.reuse, R9.reuse ;  /* 0x00000002081f7219 */ /* 0x180fe20000001209 */
[----:B0-----:R-:W0:Y:S01]  /*0f90*/  LDC R12, c[0x0][0x618] ;  /* 0x00018600ff0c7b82 */ /* 0x001e220000000800 */
[----:B------:R-:W-:Y:S01]  /*0fa0*/  SHF.R.U32.HI R7, RZ, R2, R9 ;  /* 0x00000002ff077219 */ /* 0x000fe20000011609 */
[----:B------:R-:W-:Y:S01]  /*0fb0*/  ULDC UR4, c[0x0][0x150] ;  /* 0x0000540000047ab9 */ /* 0x000fe20000000800 */
[----:B------:R-:W-:Y:S01]  /*0fc0*/  IADD3 R11, P0, RZ, -R31, RZ ;  /* 0x8000001fff0b7210 */ /* 0x000fe20007f1e0ff */
[----:B------:R-:W-:Y:S01]  /*0fd0*/  IMAD.MOV.U32 R19, RZ, RZ, R17 ;  /* 0x000000ffff137224 */ /* 0x000fe200078e0011 */
[----:B------:R-:W-:-:S03]  /*0fe0*/  I2FP.F32.U32 R2, R6 ;  /* 0x0000000600027245 */ /* 0x000fc60000201000 */
[----:B------:R-:W1:Y:S01]  /*0ff0*/  LDC.64 R26, c[0x0][0x640] ;  /* 0x00019000ff1a7b82 */ /* 0x000e620000000a00 */
[----:B------:R-:W-:Y:S02]  /*1000*/  IMAD.X R13, RZ, RZ, ~R7, P0 ;  /* 0x000000ffff0d7224 */ /* 0x000fe400000e0e07 */
[----:B------:R-:W-:Y:S01]  /*1010*/  FMUL R2, R2, UR4 ;  /* 0x0000000402027c20 */ /* 0x000fe20008400000 */
[----:B------:R-:W-:Y:S01]  /*1020*/  IMAD.WIDE.U32 R8, R11, R24, R18 ;  /* 0x000000180b087225 */ /* 0x000fe200078e0012 */
[----:B------:R-:W-:-:S03]  /*1030*/  ULDC UR4, c[0x0][0x154] ;  /* 0x0000550000047ab9 */ /* 0x000fc60000000800 */
[----:B------:R-:W-:Y:S01]  /*1040*/  IMAD R10, R13, R24, RZ ;  /* 0x000000180d0a7224 */ /* 0x000fe200078e02ff */
[----:B------:R-:W2:Y:S01]  /*1050*/  LDC R7, c[0x0][0x144] ;  /* 0x00005100ff077b82 */ /* 0x000ea20000000800 */
[----:B------:R-:W3:Y:S02]  /*1060*/  F2I.U32.TRUNC.NTZ R2, R2 ;  /* 0x0000000200027305 */ /* 0x000ee4000020f000 */
[----:B------:R-:W-:-:S04]  /*1070*/  IMAD R11, R11, R25, R10 ;  /* 0x000000190b0b7224 */ /* 0x000fc800078e020a */
[----:B------:R-:W-:Y:S01]  /*1080*/  IMAD.IADD R9, R9, 0x1, R11 ;  /* 0x0000000109097824 */ /* 0x000fe200078e020b */
[----:B------:R-:W4:Y:S01]  /*1090*/  LDC R22, c[0x0][0x608] ;  /* 0x00018200ff167b82 */ /* 0x000f220000000800 */
[----:B------:R-:W-:-:S03]  /*10a0*/  IMAD.MOV.U32 R11, RZ, RZ, -0x1 ;  /* 0xffffffffff0b7424 */ /* 0x000fc600078e00ff */
[--C-:B0-----:R-:W-:Y:S02]  /*10b0*/  SHF.R.U64 R20, R8, R12, R9.reuse ;  /* 0x0000000c08147219 */ /* 0x101fe40000001209 */
[----:B------:R-:W-:Y:S02]  /*10c0*/  I2FP.F32.U32 R8, R14 ;  /* 0x0000000e00087245 */ /* 0x000fe40000201000 */
[----:B------:R-:W0:Y:S01]  /*10d0*/  LDC R24, c[0x0][0x658] ;  /* 0x00019600ff187b82 */ /* 0x000e220000000800 */
[----:B-1----:R-:W-:Y:S01]  /*10e0*/  ISETP.NE.U32.AND P0, PT, R26, RZ, PT ;  /* 0x000000ff1a00720c */ /* 0x002fe20003f05070 */
[----:B---3--:R-:W-:Y:S02]  /*10f0*/  IMAD.MOV R10, RZ, RZ, -R2 ;  /* 0x000000ffff0a7224 */ /* 0x008fe400078e0a02 */
[----:B------:R-:W-:Y:S01]  /*1100*/  FMUL R8, R8, UR4 ;  /* 0x0000000408087c20 */ /* 0x000fe20008400000 */
[----:B------:R-:W-:Y:S02]  /*1110*/  SHF.R.U32.HI R9, RZ, R12, R9 ;  /* 0x0000000cff097219 */ /* 0x000fe40000011609 */
[----:B------:R-:W-:Y:S01]  /*1120*/  ISETP.NE.AND.EX P0, PT, R27, RZ, PT, P0 ;  /* 0x000000ff1b00720c */ /* 0x000fe20003f05300 */
[----:B------:R1:W3:Y:S01]  /*1130*/  F2I.U32.TRUNC.NTZ R15, R8 ;  /* 0x00000008000f7305 */ /* 0x0002e2000020f000 */
[----:B------:R-:W1:Y:S01]  /*1140*/  LDC R19, c[0x0][0x148] ;  /* 0x00005200ff137b82 */ /* 0x000e620000000800 */
[----:B--2---:R-:W-:-:S07]  /*1150*/  IMAD R2, R7, R10, R6 ;  /* 0x0000000a07027224 */ /* 0x004fce00078e0206 */
[----:B------:R-:W2:Y:S01]  /*1160*/  LDC R25, c[0x0][0x600] ;  /* 0x00018000ff197b82 */ /* 0x000ea20000000800 */
[-CC-:B----4-:R-:W-:Y:S02]  /*1170*/  SHF.R.U64 R32, R20, R22.reuse, R9.reuse ;  /* 0x0000001614207219 */ /* 0x190fe40000001209 */
[----:B------:R-:W-:Y:S01]  /*1180*/  SHF.R.U32.HI R7, RZ, R22, R9 ;  /* 0x00000016ff077219 */ /* 0x000fe20000011609 */
[----:B------:R-:W-:-:S04]  /*1190*/  IMAD.MOV.U32 R9, RZ, RZ, 0x1 ;  /* 0x00000001ff097424 */ /* 0x000fc800078e00ff */
[----:B------:R-:W4:Y:S01]  /*11a0*/  LDC R28, c[0x0][0x648] ;  /* 0x00019200ff1c7b82 */ /* 0x000f220000000800 */
[-C--:B0-----:R-:W-:Y:S02]  /*11b0*/  SHF.L.U32 R6, R11, R24.reuse, RZ ;  /* 0x000000180b067219 */ /* 0x081fe400000006ff */
[--C-:B------:R-:W-:Y:S02]  /*11c0*/  SHF.R.U64 R22, R32, R24, R7.reuse ;  /* 0x0000001820167219 */ /* 0x100fe40000001207 */
[----:B------:R-:W-:Y:S02]  /*11d0*/  LOP3.LUT R13, RZ, R6, RZ, 0x33, !PT ;  /* 0x00000006ff0d7212 */ /* 0x000fe400078e33ff */
[-C--:B------:R-:W-:Y:S01]  /*11e0*/  SHF.R.U32.HI R7, RZ, R24.reuse, R7 ;  /* 0x00000018ff077219 */ /* 0x080fe20000011607 */
[----:B------:R-:W0:Y:S01]  /*11f0*/  LDC R29, c[0x0][0x638] ;  /* 0x00018e00ff1d7b82 */ /* 0x000e220000000800 */
[----:B------:R-:W-:Y:S01]  /*1200*/  SHF.L.U32 R12, R9, R24, RZ ;  /* 0x00000018090c7219 */ /* 0x000fe200000006ff */
[----:B------:R-:W-:-:S06]  /*1210*/  IMAD.MOV.U32 R6, RZ, RZ, R22 ;  /* 0x000000ffff067224 */ /* 0x000fcc00078e0016 */
[----:B------:R-:W0:Y:S01]  /*1220*/  LDC R30, c[0x0][0x610] ;  /* 0x00018400ff1e7b82 */ /* 0x000e220000000800 */
[----:B-1-3--:R-:W-:Y:S05]  /*1230*/  @!P0 BRA `(.L_x_13) ;  /* 0x0000000000288947 */ /* 0x00afea0003800000 */
[----:B------:R-:W1:Y:S02]  /*1240*/  LDC R11, c[0x0][0x64c] ;  /* 0x00019300ff0b7b82 */ /* 0x000e640000000800 */
[----:B-1----:R-:W-:-:S05]  /*1250*/  IADD3 R11, P0, R22, R11, RZ ;  /* 0x0000000b160b7210 */ /* 0x002fca0007f1e0ff */
        /* <DEDUP_REMOVED lines=8> */
.L_x_13:
[----:B----4-:R-:W-:Y:S01]  /*12e0*/  SHF.R.U64 R6, R6, R28, R7 ;  /* 0x0000001c06067219 */ /* 0x010fe20000001207 */
[----:B--2---:R-:W-:Y:S01]  /*12f0*/  VIADD R7, R25, 0xffffffff ;  /* 0xffffffff19077836 */ /* 0x004fe20000000000 */
[----:B------:R-:W-:Y:S01]  /*1300*/  LOP3.LUT R13, R32, R13, RZ, 0xc0, !PT ;  /* 0x0000000d200d7212 */ /* 0x000fe200078ec0ff */
[----:B------:R-:W-:Y:S02]  /*1310*/  IMAD.MOV R15, RZ, RZ, -R15 ;  /* 0x000000ffff0f7224 */ /* 0x000fe400078e0a0f */
[----:B------:R-:W-:Y:S01]  /*1320*/  IMAD.MOV R8, RZ, RZ, -R6 ;  /* 0x000000ffff087224 */ /* 0x000fe200078e0a06 */
[----:B------:R-:W-:Y:S01]  /*1330*/  LOP3.LUT R7, R20, R7, RZ, 0xc0, !PT ;  /* 0x0000000714077212 */ /* 0x000fe200078ec0ff */
[----:B------:R-:W-:Y:S02]  /*1340*/  IMAD R13, R12, R6, R13 ;  /* 0x000000060c0d7224 */ /* 0x000fe400078e020d */
[----:B------:R-:W-:Y:S02]  /*1350*/  @P1 IMAD R2, R19, R15, R14 ;  /* 0x0000000f13021224 */ /* 0x000fe400078e020e */
[----:B0-----:R-:W-:-:S02]  /*1360*/  IMAD R6, R8, R29, R22 ;  /* 0x0000001d08067224 */ /* 0x001fc400078e0216 */
[----:B------:R-:W-:Y:S02]  /*1370*/  IMAD R2, R13, R30, R2 ;  /* 0x0000001e0d027224 */ /* 0x000fe400078e0202 */
[----:B------:R-:W-:Y:S02]  /*1380*/  IMAD R19, R6, R25, R7 ;  /* 0x0000001906137224 */ /* 0x000fe400078e0207 */
[----:B------:R-:W-:-:S03]  /*1390*/  IMAD.MOV.U32 R8, RZ, RZ, 0x1 ;  /* 0x00000001ff087424 */ /* 0x000fc600078e00ff */
[----:B------:R-:W-:Y:S02]  /*13a0*/  SEL R22, R19, R2, !P1 ;  /* 0x0000000213167207 */ /* 0x000fe40004800000 */
[----:B------:R-:W-:Y:S01]  /*13b0*/  SEL R19, R2, R19, !P1 ;  /* 0x0000001302137207 */ /* 0x000fe20004800000 */
[----:B------:R-:W-:-:S07]  /*13c0*/  IMAD.MOV.U32 R2, RZ, RZ, R31 ;  /* 0x000000ffff027224 */ /* 0x000fce00078e001f */
.L_x_11:
[----:B------:R-:W-:Y:S05]  /*13d0*/  @!P2 BRA `(.L_x_14) ;  /* 0x000000740058a947 */ /* 0x000fea0003800000 */
[----:B------:R-:W-:-:S13]  /*13e0*/  ISETP.GT.U32.AND P0, PT, R33, 0x1, PT ;  /* 0x000000012100780c */ /* 0x000fda0003f04070 */
[----:B------:R-:W-:Y:S05]  /*13f0*/  @P0 EXIT ;  /* 0x000000000000094d */ /* 0x000fea0003800000 */
.L_x_15:
[----:B------:R-:W-:-:S08]  /*1400*/  NOP ;  /* 0x0000000000007918 */ /* 0x000fd00000000000 */
[----:B------:R-:W1:Y:S02]  /*1410*/  USETMAXREG.TRY_ALLOC.CTAPOOL UP0, 0xe8 ;  /* 0x000000e8000079c8 */ /* 0x000e640008000600 */
[----:B-1----:R-:W-:-:S13]  /*1420*/  PLOP3.LUT P0, PT, PT, PT, UP0, 0x80, 0x0 ;  /* 0x000000000000781c */ /* 0x002fda0003f0f008 */
[----:B------:R-:W-:Y:S05]  /*1430*/  @!P0 BRA `(.L_x_15) ;  /* 0xfffffffc00f08947 */ /* 0x000fea000383ffff */
[----:B------:R-:W-:-:S13]  /*1440*/  LOP3.LUT P0, RZ, R8, 0xff, RZ, 0xc0, !PT ;  /* 0x000000ff08ff7812 */ /* 0x000fda000780c0ff */
[----:B------:R-:W-:Y:S05]  /*1450*/  @!P0 EXIT ;  /* 0x000000000000894d */ /* 0x000fea0003800000 */
[----:B------:R-:W1:Y:S01]  /*1460*/  S2UR UR4, SR_CgaCtaId ;  /* 0x00000000000479c3 */ /* 0x000e620000008800 */
[----:B------:R-:W-:Y:S01]  /*1470*/  VIADD R6, R5, 0xffffffff ;  /* 0xffffffff05067836 */ /* 0x000fe20000000000 */
[----:B------:R-:W-:Y:S01]  /*1480*/  SHF.R.S32.HI R0, RZ, 0x1f, R3 ;  /* 0x0000001fff007819 */ /* 0x000fe20000011403 */
[----:B------:R-:W-:Y:S01]  /*1490*/  UMOV UR41, 0x400 ;  /* 0x0000040000297882 */ /* 0x000fe20000000000 */
[----:B------:R-:W-:Y:S02]  /*14a0*/  UISETP.LT.AND UP0, UPT, UR40, 0x1, UPT ;  /* 0x000000012800788c */ /* 0x000fe4000bf01270 */
[----:B------:R-:W-:Y:S01]  /*14b0*/  R2UR UR42, R6 ;  /* 0x00000000062a72ca */ /* 0x000fe200000e0000 */
[----:B------:R-:W-:Y:S01]  /*14c0*/  ULDC UR5, c[0x0][0x284] ;  /* 0x0000a10000057ab9 */ /* 0x000fe20000000800 */
[CC--:B------:R-:W-:Y:S01]  /*14d0*/  LEA.HI R4, R0.reuse, R3.reuse, RZ, 0x2 ;  /* 0x0000000300047211 */ /* 0x0c0fe200078f10ff */
[----:B------:R-:W-:Y:S01]  /*14e0*/  USEL UR43, UR40, 0x1, UP0 ;  /* 0x00000001282b7887 */ /* 0x000fe20008000000 */
[----:B------:R-:W-:Y:S01]  /*14f0*/  LEA.HI R0, R0, R3, RZ, 0x5 ;  /* 0x0000000300007211 */ /* 0x000fe200078f28ff */
[----:B------:R-:W-:Y:S01]  /*1500*/  USHF.L.U32 UR44, UR40, 0x1, URZ ;  /* 0x00000001282c7899 */ /* 0x000fe2000800063f */
[--C-:B------:R-:W-:Y:S01]  /*1510*/  SHF.R.S32.HI R154, RZ, 0x2, R4.reuse ;  /* 0x00000002ff9a7819 */ /* 0x100fe20000011404 */
[----:B------:R-:W-:Y:S01]  /*1520*/  UIADD3 UR43, -UR43, UR40, URZ ;  /* 0x000000282b2b7290 */ /* 0x000fe2000fffe13f */
[----:B------:R-:W-:-:S02]  /*1530*/  SHF.R.S32.HI R5, RZ, 0x1f, R4 ;  /* 0x0000001fff057819 */ /* 0x000fc40000011404 */
[----:B------:R-:W-:Y:S02]  /*1540*/  LOP3.LUT R156, R4, 0xfffffffc, RZ, 0xc0, !PT ;  /* 0xfffffffc049c7812 */ /* 0x000fe400078ec0ff */
[----:B------:R-:W-:Y:S01]  /*1550*/  LEA.HI R5, R5, R154, RZ, 0x3 ;  /* 0x0000009a05057211 */ /* 0x000fe200078f18ff */
[----:B------:R-:W-:Y:S01]  /*1560*/  USHF.L.U32 UR42, UR42, 0x3, URZ ;  /* 0x000000032a2a7899 */ /* 0x000fe2000800063f */
[----:B------:R-:W-:Y:S01]  /*1570*/  ISETP.NE.AND P0, PT, R6, RZ, PT ;  /* 0x000000ff0600720c */ /* 0x000fe20003f05270 */
[----:B------:R-:W-:Y:S01]  /*1580*/  IMAD.IADD R156, R3, 0x1, -R156 ;  /* 0x00000001039c7824 */ /* 0x000fe200078e0a9c */
[----:B------:R-:W-:Y:S01]  /*1590*/  LOP3.LUT R5, R5, 0xfffffff8, RZ, 0xc0, !PT ;  /* 0xfffffff805057812 */ /* 0x000fe200078ec0ff */
[----:B-1----:R-:W-:Y:S02]  /*15a0*/  ULEA UR41, UR4, UR41, 0x18 ;  /* 0x0000002904297291 */ /* 0x002fe4000f8ec03f */
[----:B------:R-:W-:Y:S01]  /*15b0*/  IMAD.U32 R158, RZ, RZ, UR42 ;  /* 0x0000002aff9e7e24 */ /* 0x000fe2000f8e00ff */
[----:B------:R-:W-:Y:S01]  /*15c0*/  SEL R163, RZ, 0x1, P0 ;  /* 0x00000001ffa37807 */ /* 0x000fe20000000000 */
[----:B------:R-:W-:Y:S01]  /*15d0*/  IMAD.IADD R154, R154, 0x1, -R5 ;  /* 0x000000019a9a7824 */ /* 0x000fe200078e0a05 */
[----:B------:R-:W-:Y:S01]  /*15e0*/  UIADD3 UR45, UR41, 0x170, URZ ;  /* 0x00000170292d7890 */ /* 0x000fe2000fffe03f */
[----:B------:R-:W-:-:S02]  /*15f0*/  SHF.R.S32.HI R5, RZ, 0x5, R0 ;  /* 0x00000005ff057819 */ /* 0x000fc40000011400 */
[C---:B------:R-:W-:Y:S02]  /*1600*/  LOP3.LUT R160, R158.reuse, 0x8, RZ, 0xc0, !PT ;  /* 0x000000089ea07812 */ /* 0x040fe400078ec0ff */
[--C-:B------:R-:W-:Y:S01]  /*1610*/  SHF.R.S32.HI R155, RZ, 0x1f, R154.reuse ;  /* 0x0000001fff9b7819 */ /* 0x100fe2000001149a */
[C-C-:B------:R-:W-:Y:S01]  /*1620*/  IMAD R161, R5.reuse, -0x10, -R154.reuse ;  /* 0xfffffff005a17824 */ /* 0x140fe200078e0a9a */
[----:B------:R-:W-:Y:S01]  /*1630*/  LOP3.LUT R158, R158, 0x8, RZ, 0xc, !PT ;  /* 0x000000089e9e7812 */ /* 0x000fe200078e0cff */
[----:B------:R-:W-:Y:S01]  /*1640*/  IMAD.U32 R159, RZ, RZ, UR45 ;  /* 0x0000002dff9f7e24 */ /* 0x000fe2000f8e00ff */
[----:B------:R-:W-:Y:S01]  /*1650*/  LOP3.LUT R160, R160, 0x18, RZ, 0x3c, !PT ;  /* 0x00000018a0a07812 */ /* 0x000fe200078e3cff */
[----:B------:R-:W-:-:S04]  /*1660*/  IMAD.WIDE R154, R5, 0x10, R154 ;  /* 0x00000010059a7825 */ /* 0x000fc800078e029a */
[----:B------:R-:W-:Y:S02]  /*1670*/  VIADD R157, R159, UR42 ;  /* 0x0000002a9f9d7c36 */ /* 0x000fe40008000000 */
[----:B------:R-:W-:-:S07]  /*1680*/  VIADD R161, R161, UR5 ;  /* 0x00000005a1a17c36 */ /* 0x000fce0008000000 */
.L_x_295:
[----:B------:R-:W-:Y:S01]  /*1690*/  SHF.L.U32 R0, R163, 0x1f, RZ ;  /* 0x0000001fa3007819 */ /* 0x000fe200000006ff */
[----:B------:R-:W-:Y:S02]  /*16a0*/  ULDC UR4, c[0x0][0x28c] ;  /* 0x0000a30000047ab9 */ /* 0x000fe40000000800 */
[----:B------:R-:W-:Y:S01]  /*16b0*/  ISETP.LT.AND P1, PT, RZ, UR4, PT ;  /* 0x00000004ff007c0c */ /* 0x000fe2000bf21270 */
[----:B-1----:R-:W1:Y:S02]  /*16c0*/  SYNCS.PHASECHK.TRANS64.TRYWAIT P0, [R159+UR42], R0 ;  /* 0x000000009f0075a7 */ /* 0x002e64000800016a */
[----:B-1-34-:R-:W-:Y:S10]  /*16d0*/  @!P0 BRA `(.L_x_16) ;  /* 0x0000008c00188947 */ /* 0x01aff40003800000 */
.L_x_335:
[----:B------:R-:W-:Y:S05]  /*16e0*/  @P1 BRA `(.L_x_17) ;  /* 0x0000000000401947 */ /* 0x000fea0003800000 */
[----:B-1----:R-:W-:Y:S01]  /*16f0*/  MOV R0, 0x0 ;  /* 0x0000000000007802 */ /* 0x002fe20000000f00 */
[----:B------:R-:W-:Y:S01]  /*1700*/  ULDC.64 UR4, c[0x4][0x68] ;  /* 0x01001a0000047ab9 */ /* 0x000fe20000000a00 */
[----:B------:R-:W-:Y:S01]  /*1710*/  ULDC.64 UR6, c[0x4][0x8] ;  /* 0x0100020000067ab9 */ /* 0x000fe20000000a00 */
[----:B------:R-:W-:Y:S01]  /*1720*/  IMAD.U32 R4, RZ, RZ, UR4 ;  /* 0x00000004ff047e24 */ /* 0x000fe2000f8e00ff */
[----:B------:R1:W2:Y:S01]  /*1730*/  LDC.64 R14, c[0x4][R0] ;  /* 0x01000000000e7b82 */ /* 0x0002a20000000a00 */
[----:B------:R-:W-:Y:S01]  /*1740*/  IMAD.U32 R5, RZ, RZ, UR5 ;  /* 0x00000005ff057e24 */ /* 0x000fe2000f8e00ff */
[----:B------:R-:W-:Y:S01]  /*1750*/  ULDC.64 UR4, c[0x4][0x70] ;  /* 0x01001c0000047ab9 */ /* 0x000fe20000000a00 */
[----:B------:R-:W-:Y:S02]  /*1760*/  IMAD.U32 R10, RZ, RZ, UR6 ;  /* 0x00000006ff0a7e24 */ /* 0x000fe4000f8e00ff */
[----:B------:R-:W-:Y:S02]  /*1770*/  IMAD.U32 R6, RZ, RZ, UR4 ;  /* 0x00000004ff067e24 */ /* 0x000fe4000f8e00ff */
[----:B------:R-:W-:-:S02]  /*1780*/  IMAD.U32 R7, RZ, RZ, UR5 ;  /* 0x00000005ff077e24 */ /* 0x000fc4000f8e00ff */
[----:B------:R-:W-:Y:S02]  /*1790*/  IMAD.U32 R11, RZ, RZ, UR7 ;  /* 0x00000007ff0b7e24 */ /* 0x000fe4000f8e00ff */
[----:B------:R-:W-:Y:S02]  /*17a0*/  IMAD.MOV.U32 R8, RZ, RZ, 0x1e1 ;  /* 0x000001e1ff087424 */ /* 0x000fe400078e00ff */
[----:B0-----:R-:W-:Y:S02]  /*17b0*/  IMAD.MOV.U32 R12, RZ, RZ, 0x1 ;  /* 0x00000001ff0c7424 */ /* 0x001fe400078e00ff */
[----:B-1----:R-:W-:-:S07]  /*17c0*/  IMAD.MOV.U32 R13, RZ, RZ, RZ ;  /* 0x000000ffff0d7224 */ /* 0x002fce00078e00ff */
[----:B------:R-:W-:-:S07]  /*17d0*/  LEPC R20, `(.L_x_17) ;  /* 0x000000001014794e */ /* 0x000fce0000000000 */
[----:B--2--5:R-:W-:Y:S05]  /*17e0*/  CALL.ABS.NOINC R14 ;  /* 0x000000000e007343 */ /* 0x024fea0003c00000 */
.L_x_17:
[----:B-1----:R-:W-:-:S04]  /*17f0*/  LOP3.LUT R0, R16, 0x1, RZ, 0xfc, !PT ;  /* 0x0000000110007812 */ /* 0x002fc800078efcff */
[----:B------:R-:W-:-:S13]  /*1800*/  ISETP.NE.AND P0, PT, R0, 0x3, PT ;  /* 0x000000030000780c */ /* 0x000fda0003f05270 */
[----:B------:R-:W-:Y:S05]  /*1810*/  @!P0 BRA `(.L_x_18) ;  /* 0x0000000000048947 */ /* 0x000fea0003800000 */
[----:B------:R-:W-:Y:S01]  /*1820*/  BPT.TRAP 0x1 ;  /* 0x000000040000795c */ /* 0x000fe20000300000 */
.L_x_18:
[----:B------:R-:W-:Y:S02]  /*1830*/  IMAD.U32 R3, RZ, RZ, UR39 ;  /* 0x00000027ff037e24 */ /* 0x000fe4000f8e00ff */
[----:B------:R-:W-:-:S03]  /*1840*/  IMAD.U32 R0, RZ, RZ, UR38 ;  /* 0x00000026ff007e24 */ /* 0x000fc6000f8e00ff */
[----:B------:R-:W-:Y:S02]  /*1850*/  LEA R3, R3, UR41, 0x3 ;  /* 0x0000002903037c11 */ /* 0x000fe4000f8e18ff */
[----:B------:R-:W-:-:S04]  /*1860*/  SHF.L.U32 R0, R0, 0x1f, RZ ;  /* 0x0000001f00007819 */ /* 0x000fc800000006ff */
[----:B------:R1:W2:Y:S01]  /*1870*/  SYNCS.PHASECHK.TRANS64.TRYWAIT P1, [R3+URZ], R0 ;  /* 0x00000000030075a7 */ /* 0x0002a2000802017f */
[----:B------:R-:W-:Y:S05]  /*1880*/  @!P0 BRA `(.L_x_19) ;  /* 0x0000000000048947 */ /* 0x000fea0003800000 */
[----:B------:R-:W-:Y:S01]  /*1890*/  BPT.TRAP 0x1 ;  /* 0x000000040000795c */ /* 0x000fe20000300000 */
.L_x_19:
[----:B------:R-:W-:-:S05]  /*18a0*/  IMAD.U32 R4, RZ, RZ, UR43 ;  /* 0x0000002bff047e24 */ /* 0x000fca000f8e00ff */
[----:B------:R-:W-:Y:S01]  /*18b0*/  ISETP.GE.AND P2, PT, R4, 0x1, PT ;  /* 0x000000010400780c */ /* 0x000fe20003f46270 */
[----:B--2---:R-:W-:-:S12]  /*18c0*/  @P1 BRA `(.L_x_20) ;  /* 0x0000000000081947 */ /* 0x004fd80003800000 */
[----:B------:R-:W2:Y:S02]  /*18d0*/  SYNCS.PHASECHK.TRANS64.TRYWAIT P1, [R3+URZ], R0 ;  /* 0x00000000030075a7 */ /* 0x000ea4000802017f */
[----:B--2---:R-:W-:Y:S05]  /*18e0*/  @!P1 BRA `(.L_x_21) ;  /* 0x0000008800a89947 */ /* 0x004fea0003800000 */
.L_x_20:
[----:B------:R-:W-:Y:S05]  /*18f0*/  WARPSYNC.ALL ;  /* 0x0000000000007948 */ /* 0x000fea0003800000 */
[----:B------:R-:W-:Y:S01]  /*1900*/  UIADD3 UR4, UR41, 0x280, URZ ;  /* 0x0000028029047890 */ /* 0x000fe2000fffe03f */
[----:B------:R-:W-:Y:S01]  /*1910*/  WARPGROUP.ARRIVE ;  /* 0x00000000000079c5 */ /* 0x000fe20000000000 */
[----:B------:R-:W-:Y:S02]  /*1920*/  UIADD3 UR5, UR41, 0xb280, URZ ;  /* 0x0000b28029057890 */ /* 0x000fe4000fffe03f */
[----:B------:R-:W-:Y:S02]  /*1930*/  USHF.R.U32.HI UR4, URZ, 0x4, UR4 ;  /* 0x000000043f047899 */ /* 0x000fe40008011604 */
[----:B------:R-:W-:-:S02]  /*1940*/  USHF.R.U32.HI UR5, URZ, 0x4, UR5 ;  /* 0x000000043f057899 */ /* 0x000fc40008011605 */
[----:B------:R-:W-:Y:S02]  /*1950*/  ULOP3.LUT UR4, UR4, 0x3fff, URZ, 0xc0, !UPT ;  /* 0x00003fff04047892 */ /* 0x000fe4000f8ec03f */
[----:B------:R-:W-:Y:S02]  /*1960*/  ULOP3.LUT UR5, UR5, 0x3fff, URZ, 0xc0, !UPT ;  /* 0x00003fff05057892 */ /* 0x000fe4000f8ec03f */
[----:B------:R-:W-:Y:S02]  /*1970*/  ULOP3.LUT UR11, UR4, 0x10000, URZ, 0xfc, !UPT ;  /* 0x00010000040b7892 */ /* 0x000fe4000f8efc3f */
[----:B------:R-:W-:Y:S02]  /*1980*/  ULOP3.LUT UR10, UR5, 0x10000, URZ, 0xfc, !UPT ;  /* 0x00010000050a7892 */ /* 0x000fe4000f8efc3f */
[----:B------:R-:W-:Y:S02]  /*1990*/  ULEA UR4, UR39, UR11, 0x7 ;  /* 0x0000000b27047291 */ /* 0x000fe4000f8e383f */
[----:B------:R-:W-:Y:S01]  /*19a0*/  ULEA UR6, UR39, UR10, 0x9 ;  /* 0x0000000a27067291 */ /* 0x000fe2000f8e483f */
[----:B------:R-:W-:Y:S01]  /*19b0*/  UMOV UR5, 0xc0000010 ;  /* 0xc000001000057882 */ /* 0x000fe20000000000 */
[----:B------:R-:W-:-:S07]  /*19c0*/  UMOV UR7, 0xc0000010 ;  /* 0xc000001000077882 */ /* 0x000fce0000000000 */
[----:B------:R-:W-:Y:S03]  /*19d0*/  IGMMA.64x256x32.S8.S8 R24, gdesc[UR4], RZ, !UPT, gsb0 ;  /* 0x06600000041879f1 */ /* 0x000fe6000c0410ff */
[----:B------:R-:W-:Y:S02]  /*19e0*/  WARPGROUP.DEPBAR.LE gsb0, 0x0 ;  /* 0x00008000000079c5 */ /* 0x000fe40000010000 */
[----:B------:R-:W-:Y:S05]  /*19f0*/  @!P2 BRA `(.L_x_22) ;  /* 0x0000000000b4a947 */ /* 0x000fea0003800000 */
[----:B------:R-:W-:Y:S01]  /*1a00*/  UIADD3 UR4, UR39, 0x1, URZ ;  /* 0x0000000127047890 */ /* 0x000fe2000fffe03f */
[----:B-12---:R-:W-:Y:S01]  /*1a10*/  IMAD.U32 R0, RZ, RZ, UR43 ;  /* 0x0000002bff007e24 */ /* 0x006fe2000f8e00ff */
[----:B------:R-:W-:Y:S02]  /*1a20*/  UMOV UR9, UR39 ;  /* 0x0000002700097c82 */ /* 0x000fe40008000000 */
[----:B------:R-:W-:-:S04]  /*1a30*/  UISETP.NE.AND UP0, UPT, UR4, 0x16, UPT ;  /* 0x000000160400788c */ /* 0x000fc8000bf05270 */
[----:B------:R-:W-:Y:S02]  /*1a40*/  USEL UR5, URZ, 0x1, UP0 ;  /* 0x000000013f057887 */ /* 0x000fe40008000000 */
[----:B------:R-:W-:Y:S02]  /*1a50*/  USEL UR8, UR4, URZ, UP0 ;  /* 0x0000003f04087287 */ /* 0x000fe40008000000 */
[----:B------:R-:W-:-:S06]  /*1a60*/  ULOP3.LUT UR5, UR38, UR5, URZ, 0x3c, !UPT ;  /* 0x0000000526057292 */ /* 0x000fcc000f8e3c3f */
[----:B------:R-:W-:-:S07]  /*1a70*/  IMAD.U32 R5, RZ, RZ, UR5 ;  /* 0x00000005ff057e24 */ /* 0x000fce000f8e00ff */
.L_x_29:
[----:B-12---:R-:W-:Y:S05]  /*1a80*/  @!P0 BRA `(.L_x_23) ;  /* 0x0000000000048947 */ /* 0x006fea0003800000 */
[----:B------:R-:W-:Y:S01]  /*1a90*/  BPT.TRAP 0x1 ;  /* 0x000000040000795c */ /* 0x000fe20000300000 */
.L_x_23:
[----:B------:R-:W-:Y:S01]  /*1aa0*/  ULEA UR4, UR8, UR41, 0x3 ;  /* 0x0000002908047291 */ /* 0x000fe2000f8e183f */
[----:B------:R-:W-:-:S08]  /*1ab0*/  SHF.L.U32 R3, R5, 0x1f, RZ ;  /* 0x0000001f05037819 */ /* 0x000fd000000006ff */
[----:B------:R1:W2:Y:S01]  /*1ac0*/  SYNCS.PHASECHK.TRANS64.TRYWAIT P1, [UR4], R3 ;  /* 0x00000003ff0075a7 */ /* 0x0002a20008020144 */
[----:B------:R-:W-:Y:S05]  /*1ad0*/  @!P0 BRA `(.L_x_24) ;  /* 0x0000000000048947 */ /* 0x000fea0003800000 */
[----:B------:R-:W-:Y:S01]  /*1ae0*/  BPT.TRAP 0x1 ;  /* 0x000000040000795c */ /* 0x000fe20000300000 */
.L_x_24:
[----:B--2---:R-:W-:Y:S05]  /*1af0*/  @P1 BRA `(.L_x_25) ;  /* 0x0000000000081947 */ /* 0x004fea0003800000 */
[----:B------:R-:W2:Y:S02]  /*1b00*/  SYNCS.PHASECHK.TRANS64.TRYWAIT P1, [UR4], R3 ;  /* 0x00000003ff0075a7 */ /* 0x000ea40008020144 */
[----:B--2---:R-:W-:Y:S05]  /*1b10*/  @!P1 BRA `(.L_x_26) ;  /* 0x0000008800309947 */ /* 0x004fea0003800000 */
.L_x_25:
[----:B------:R-:W-:Y:S01]  /*1b20*/  ULEA UR4, UR8, UR11, 0x7 ;  /* 0x0000000b08047291 */ /* 0x000fe2000f8e383f */
[----:B------:R-:W-:Y:S01]  /*1b30*/  WARPGROUP.ARRIVE ;  /* 0x00000000000079c5 */ /* 0x000fe20000000000 */
[----:B------:R-:W-:Y:S01]  /*1b40*/  ULEA UR6, UR8, UR10, 0x9 ;  /* 0x0000000a08067291 */ /* 0x000fe2000f8e483f */
[----:B------:R-:W-:Y:S01]  /*1b50*/  UMOV UR5, 0xc0000010 ;  /* 0xc000001000057882 */ /* 0x000fe20000000000 */
[----:B------:R-:W-:-:S07]  /*1b60*/  UMOV UR7, 0xc0000010 ;  /* 0xc000001000077882 */ /* 0x000fce0000000000 */
[----:B------:R-:W-:Y:S03]  /*1b70*/  IGMMA.64x256x32.S8.S8 R24, gdesc[UR4], R24, gsb0 ;  /* 0x06600000041879f1 */ /* 0x000fe60008041018 */
[----:B------:R-:W-:Y:S02]  /*1b80*/  WARPGROUP.DEPBAR.LE gsb0, 0x0 ;  /* 0x00008000000079c5 */ /* 0x000fe40000010000 */
[----:B------:R-:W-:Y:S05]  /*1b90*/  @!P0 BRA `(.L_x_27) ;  /* 0x0000000000048947 */ /* 0x000fea0003800000 */
[----:B------:R-:W-:Y:S01]  /*1ba0*/  BPT.TRAP 0x1 ;  /* 0x000000040000795c */ /* 0x000fe20000300000 */
.L_x_27:
[----:B------:R-:W-:Y:S01]  /*1bb0*/  ULEA UR4, UR9, UR41, 0x3 ;  /* 0x0000002909047291 */ /* 0x000fe2000f8e183f */
[----:B------:R-:W-:-:S03]  /*1bc0*/  ISETP.GT.U32.AND P1, PT, R16, 0x1, PT ;  /* 0x000000011000780c */ /* 0x000fc60003f24070 */
[----:B------:R-:W-:-:S04]  /*1bd0*/  UIADD3 UR4, UR4, 0xb0, URZ ;  /* 0x000000b004047890 */ /* 0x000fc8000fffe03f */
[----:B------:R-:W-:-:S09]  /*1be0*/  UPRMT UR4, URZ, 0x654, UR4 ;  /* 0x000006543f047896 */ /* 0x000fd20008000004 */
[----:B------:R-:W-:Y:S01]  /*1bf0*/  SYNCS.ARRIVE.TRANS64.RED.A1T0 RZ, [UR4], RZ ;  /* 0x000000ffffff79a7 */ /* 0x000fe20008100404 */
[----:B------:R-:W-:Y:S05]  /*1c00*/  @P1 BRA `(.L_x_28) ;  /* 0x0000000000041947 */ /* 0x000fea0003800000 */
[----:B------:R-:W-:Y:S01]  /*1c10*/  BPT.TRAP 0x1 ;  /* 0x000000040000795c */ /* 0x000fe20000300000 */
.L_x_28:
[----:B------:R-:W-:Y:S01]  /*1c20*/  UIADD3 UR8, UR8, 0x1, URZ ;  /* 0x0000000108087890 */ /* 0x000fe2000fffe03f */
[C---:B------:R-:W-:Y:S01]  /*1c30*/  ISETP.GT.AND P1, PT, R0.reuse, 0x1, PT ;  /* 0x000000010000780c */ /* 0x040fe20003f24270 */
[----:B------:R-:W-:Y:S01]  /*1c40*/  UIADD3 UR9, UR9, 0x1, URZ ;  /* 0x0000000109097890 */ /* 0x000fe2000fffe03f */
[----:B------:R-:W-:Y:S01]  /*1c50*/  VIADD R0, R0, 0xffffffff ;  /* 0xffffffff00007836 */ /* 0x000fe20000000000 */
[----:B------:R-:W-:Y:S02]  /*1c60*/  UISETP.NE.AND UP0, UPT, UR8, 0x16, UPT ;  /* 0x000000160800788c */ /* 0x000fe4000bf05270 */
[----:B------:R-:W-:Y:S02]  /*1c70*/  UISETP.NE.AND UP1, UPT, UR9, 0x16, UPT ;  /* 0x000000160900788c */ /* 0x000fe4000bf25270 */
[----:B------:R-:W-:Y:S02]  /*1c80*/  USEL UR4, URZ, 0x1, UP0 ;  /* 0x000000013f047887 */ /* 0x000fe40008000000 */
[----:B------:R-:W-:-:S02]  /*1c90*/  USEL UR8, UR8, URZ, UP0 ;  /* 0x0000003f08087287 */ /* 0x000fc40008000000 */
[----:B------:R-:W-:Y:S02]  /*1ca0*/  USEL UR9, UR9, URZ, UP1 ;  /* 0x0000003f09097287 */ /* 0x000fe40008800000 */
[----:B------:R-:W-:Y:S01]  /*1cb0*/  LOP3.LUT R5, R5, UR4, RZ, 0x3c, !PT ;  /* 0x0000000405057c12 */ /* 0x000fe2000f8e3cff */
[----:B------:R-:W-:Y:S09]  /*1cc0*/  @P1 BRA `(.L_x_29) ;  /* 0xfffffffc006c1947 */ /* 0x000ff2000383ffff */
.L_x_22:
[----:B-12---:R-:W1:Y:S01]  /*1cd0*/  LDC R0, c[0x0][0x28c] ;  /* 0x0000a300ff007b82 */ /* 0x006e620000000800 */
[----:B------:R2:W-:Y:S01]  /*1ce0*/  SYNCS.ARRIVE.TRANS64.A1T0 RZ, [R158+UR45], RZ ;  /* 0x000000ff9eff79a7 */ /* 0x0005e2000810002d */
[----:B-1----:R-:W-:-:S13]  /*1cf0*/  ISETP.GE.AND P1, PT, R0, 0x1, PT ;  /* 0x000000010000780c */ /* 0x002fda0003f26270 */
[----:B--2---:R-:W-:Y:S05]  /*1d00*/  @!P1 BRA `(.L_x_30) ;  /* 0x0000000000349947 */ /* 0x004fea0003800000 */
[----:B------:R-:W-:Y:S05]  /*1d10*/  @!P0 BRA `(.L_x_31) ;  /* 0x0000000000048947 */ /* 0x000fea0003800000 */
[----:B------:R-:W-:Y:S01]  /*1d20*/  BPT.TRAP 0x1 ;  /* 0x000000040000795c */ /* 0x000fe20000300000 */
.L_x_31:
[----:B------:R-:W-:Y:S01]  /*1d30*/  UIADD3 UR6, UR43, UR39, URZ ;  /* 0x000000272b067290 */ /* 0x000fe2000fffe03f */
[----:B------:R-:W-:-:S03]  /*1d40*/  ISETP.GT.U32.AND P0, PT, R16, 0x1, PT ;  /* 0x000000011000780c */ /* 0x000fc60003f04070 */
[----:B------:R-:W-:-:S04]  /*1d50*/  UIMAD.WIDE.U32 UR4, UR6, -0x45d1745d, URZ ;  /* 0xba2e8ba3060478a5 */ /* 0x000fc8000f8e003f */
[----:B------:R-:W-:-:S04]  /*1d60*/  USHF.R.U32.HI UR4, URZ, 0x4, UR5 ;  /* 0x000000043f047899 */ /* 0x000fc80008011605 */
[----:B------:R-:W-:-:S04]  /*1d70*/  UIMAD UR6, UR4, -0x16, UR6 ;  /* 0xffffffea040678a4 */ /* 0x000fc8000f8e0206 */
[----:B------:R-:W-:-:S04]  /*1d80*/  ULEA UR6, UR6, UR41, 0x3 ;  /* 0x0000002906067291 */ /* 0x000fc8000f8e183f */
[----:B------:R-:W-:-:S04]  /*1d90*/  UIADD3 UR6, UR6, 0xb0, URZ ;  /* 0x000000b006067890 */ /* 0x000fc8000fffe03f */
[----:B------:R-:W-:-:S09]  /*1da0*/  UPRMT UR6, URZ, 0x654, UR6 ;  /* 0x000006543f067896 */ /* 0x000fd20008000006 */
[----:B------:R-:W-:Y:S01]  /*1db0*/  SYNCS.ARRIVE.TRANS64.RED.A1T0 RZ, [UR6], RZ ;  /* 0x000000ffffff79a7 */ /* 0x000fe20008100406 */
[----:B------:R-:W-:Y:S05]  /*1dc0*/  @P0 BRA `(.L_x_30) ;  /* 0x0000000000040947 */ /* 0x000fea0003800000 */
[----:B------:R-:W-:Y:S01]  /*1dd0*/  BPT.TRAP 0x1 ;  /* 0x000000040000795c */ /* 0x000fe20000300000 */
.L_x_30:
[----:B------:R-:W-:Y:S01]  /*1de0*/  SHF.L.U32 R0, R163, 0x1f, RZ ;  /* 0x0000001fa3007819 */ /* 0x000fe200000006ff */
[----:B------:R-:W-:Y:S01]  /*1df0*/  UIADD3 UR39, UR44, UR39, URZ ;  /* 0x000000272c277290 */ /* 0x000fe2000fffe03f */
[----:B------:R-:W1:Y:S01]  /*1e00*/  LDC R7, c[0x0][0x288] ;  /* 0x0000a200ff077b82 */ /* 0x000e620000000800 */
[----:B------:R-:W-:Y:S01]  /*1e10*/  UISETP.GE.U32.AND UP1, UPT, UR44, 0x16, UPT ;  /* 0x000000162c00788c */ /* 0x000fe2000bf26070 */
[----:B------:R-:W-:Y:S01]  /*1e20*/  IMAD.SHL.U32 R8, R156, 0x2, RZ ;  /* 0x000000029c087824 */ /* 0x000fe200078e00ff */
[----:B------:R-:W-:Y:S02]  /*1e30*/  UISETP.GT.U32.AND UP0, UPT, UR39, 0x15, UPT ;  /* 0x000000152700788c */ /* 0x000fe4000bf04070 */
[----:B------:R-:W-:Y:S02]  /*1e40*/  UIMAD.WIDE.U32 UR4, UR39, -0x45d1745d, URZ ;  /* 0xba2e8ba3270478a5 */ /* 0x000fe4000f8e003f */
[----:B------:R-:W-:Y:S01]  /*1e50*/  UISETP.LT.U32.AND UP0, UPT, UR44, 0x16, UP0 ;  /* 0x000000162c00788c */ /* 0x000fe20008701070 */
[----:B------:R-:W2:Y:S01]  /*1e60*/  SYNCS.PHASECHK.TRANS64.TRYWAIT P0, [R159+UR42+0x10], R0 ;  /* 0x000010009f0075a7 */ /* 0x000ea2000800016a */
[----:B------:R-:W-:Y:S01]  /*1e70*/  USHF.R.U32.HI UR4, URZ, 0x4, UR5 ;  /* 0x000000043f047899 */ /* 0x000fe20008011605 */
[----:B------:R-:W-:Y:S01]  /*1e80*/  SHF.R.S32.HI R9, RZ, 0x1f, R8 ;  /* 0x0000001fff097819 */ /* 0x000fe20000011408 */
[----:B------:R-:W-:-:S02]  /*1e90*/  USEL UR6, URZ, 0x1, !UP0 ;  /* 0x000000013f067887 */ /* 0x000fc4000c000000 */
[----:B------:R-:W-:Y:S02]  /*1ea0*/  UIMAD UR39, UR4, -0x16, UR39 ;  /* 0xffffffea042778a4 */ /* 0x000fe4000f8e0227 */
[----:B------:R-:W-:-:S04]  /*1eb0*/  ULOP3.LUT UR38, UR38, UR6, URZ, 0x3c, !UPT ;  /* 0x0000000626267292 */ /* 0x000fc8000f8e3c3f */
[----:B------:R-:W-:Y:S01]  /*1ec0*/  @UP1 ULOP3.LUT UR38, UR38, 0x1, UR4, 0x78, !UPT ;  /* 0x0000000126261892 */ /* 0x000fe2000f8e7804 */
[----:B-12---:R-:W-:Y:S11]  /*1ed0*/  @!P0 BRA `(.L_x_32) ;  /* 0x0000008400588947 */ /* 0x006ff60003800000 */
.L_x_336:
[----:B-1----:R-:W-:Y:S01]  /*1ee0*/  IMAD.SHL.U32 R0, R19, 0x40, RZ ;  /* 0x0000004013007824 */ /* 0x002fe200078e00ff */
[----:B------:R-:W-:Y:S01]  /*1ef0*/  ULDC UR6, c[0x0][0x284] ;  /* 0x0000a10000067ab9 */ /* 0x000fe20000000800 */
[----:B------:R-:W-:Y:S01]  /*1f00*/  IMAD.SHL.U32 R22, R22, 0x100, RZ ;  /* 0x0000010016167824 */ /* 0x000fe200078e00ff */
[----:B------:R-:W-:Y:S01]  /*1f10*/  SHF.R.S32.HI R15, RZ, 0x1f, R2 ;  /* 0x0000001fff0f7819 */ /* 0x000fe20000011402 */
[----:B------:R-:W-:Y:S01]  /*1f20*/  ULDC.64 UR4, c[0x0][0x5d0] ;  /* 0x0001740000047ab9 */ /* 0x000fe20000000a00 */
[----:B------:R-:W-:Y:S01]  /*1f30*/  ISETP.GE.AND P0, PT, R0, UR6, PT ;  /* 0x0000000600007c0c */ /* 0x000fe2000bf06270 */
[----:B------:R-:W-:Y:S01]  /*1f40*/  IMAD.WIDE.U32 R4, R2, UR4, R8 ;  /* 0x0000000402047c25 */ /* 0x000fe2000f8e0008 */
[----:B------:R-:W-:Y:S02]  /*1f50*/  SHF.R.S32.HI R14, RZ, 0x1f, R22 ;  /* 0x0000001fff0e7819 */ /* 0x000fe40000011416 */
[C---:B------:R-:W-:Y:S01]  /*1f60*/  ISETP.GE.OR P0, PT, R22.reuse, R7, P0 ;  /* 0x000000071600720c */ /* 0x040fe20000706670 */
[----:B------:R-:W-:Y:S01]  /*1f70*/  IMAD R3, R15, UR4, RZ ;  /* 0x000000040f037c24 */ /* 0x000fe2000f8e02ff */
[----:B------:R-:W-:-:S03]  /*1f80*/  IADD3 R4, P1, R22, R4, RZ ;  /* 0x0000000416047210 */ /* 0x000fc60007f3e0ff */
[----:B------:R-:W-:-:S05]  /*1f90*/  IMAD R3, R2, UR5, R3 ;  /* 0x0000000502037c24 */ /* 0x000fca000f8e0203 */
[----:B------:R-:W-:-:S03]  /*1fa0*/  IADD3.X R5, R14, R5, R3, P1, !PT ;  /* 0x000000050e057210 */ /* 0x000fc60000ffe403 */
[----:B------:R-:W-:Y:S05]  /*1fb0*/  @P0 BRA `(.L_x_33) ;  /* 0x0000006000b00947 */ /* 0x000fea0003800000 */
[----:B0-----:R-:W0:Y:S01]  /*1fc0*/  LDC.64 R12, c[0x0][0x5c8] ;  /* 0x00017200ff0c7b82 */ /* 0x001e220000000a00 */
[----:B------:R-:W-:Y:S01]  /*1fd0*/  IMAD.WIDE R10, R19, 0x40, R154 ;  /* 0x00000040130a7825 */ /* 0x000fe200078e029a */
[----:B------:R-:W-:Y:S01]  /*1fe0*/  ULDC.64 UR4, c[0x0][0x5c0] ;  /* 0x0001700000047ab9 */ /* 0x000fe20000000a00 */
[----:B------:R-:W-:Y:S02]  /*1ff0*/  BSSY B0, `(.L_x_33) ;  /* 0x0000628000007945 */ /* 0x000fe40003800000 */
[----:B------:R-:W-:Y:S02]  /*2000*/  IMAD.IADD R19, R161, 0x1, -R0 ;  /* 0x00000001a1137824 */ /* 0x000fe400078e0a00 */
[-C--:B0-----:R-:W-:Y:S02]  /*2010*/  IMAD R3, R11, R12.reuse, RZ ;  /* 0x0000000c0b037224 */ /* 0x081fe400078e02ff */
[----:B------:R-:W-:-:S04]  /*2020*/  IMAD.WIDE.U32 R4, R10, R12, R4 ;  /* 0x0000000c0a047225 */ /* 0x000fc800078e0004 */
[----:B------:R-:W-:Y:S01]  /*2030*/  IMAD R3, R10, R13, R3 ;  /* 0x0000000d0a037224 */ /* 0x000fe200078e0203 */
[----:B------:R-:W-:-:S03]  /*2040*/  IADD3 R4, P0, R4, UR4, RZ ;  /* 0x0000000404047c10 */ /* 0x000fc6000ff1e0ff */
[----:B------:R-:W-:Y:S01]  /*2050*/  IMAD.IADD R3, R5, 0x1, R3 ;  /* 0x0000000105037824 */ /* 0x000fe200078e0203 */
[----:B------:R-:W-:-:S04]  /*2060*/  LEA R6, P1, R12, R4, 0x3 ;  /* 0x000000040c067211 */ /* 0x000fc800078218ff */
[----:B------:R-:W-:Y:S01]  /*2070*/  IADD3.X R5, R3, UR5, RZ, P0, !PT ;  /* 0x0000000503057c10 */ /* 0x000fe200087fe4ff */
[----:B------:R-:W-:Y:S01]  /*2080*/  IMAD R3, R156, -0x2, R7 ;  /* 0xfffffffe9c037824 */ /* 0x000fe200078e0207 */
[----:B-----5:R-:W-:Y:S02]  /*2090*/  ISETP.NE.AND P0, PT, R152, RZ, PT ;  /* 0x000000ff9800720c */ /* 0x020fe40003f05270 */
[----:B------:R-:W-:Y:S01]  /*20a0*/  LEA.HI.X R7, R12, R5, R13, 0x3, P1 ;  /* 0x000000050c077211 */ /* 0x000fe200008f1c0d */
[----:B------:R-:W-:-:S10]  /*20b0*/  IMAD.IADD R0, R3, 0x1, -R22 ;  /* 0x0000000103007824 */ /* 0x000fd400078e0a16 */
[----:B------:R-:W-:Y:S05]  /*20c0*/  @!P0 BRA `(.L_x_34) ;  /* 0x0000004800608947 */ /* 0x000fea0003800000 */
[----:B------:R-:W0:Y:S01]  /*20d0*/  LDC.64 R20, c[0x0][0x5b0] ;  /* 0x00016c00ff147b82 */ /* 0x000e220000000a00 */
[----:B------:R-:W-:Y:S01]  /*20e0*/  ULDC.64 UR4, c[0x0][0x5b8] ;  /* 0x00016e0000047ab9 */ /* 0x000fe20000000a00 */
[----:B------:R-:W-:Y:S01]  /*20f0*/  ISETP.GE.AND P1, PT, R19, 0x1, PT ;  /* 0x000000011300780c */ /* 0x000fe20003f26270 */
[----:B------:R-:W-:Y:S01]  /*2100*/  IMAD.WIDE.U32 R8, R2, UR4, R8 ;  /* 0x0000000402087c25 */ /* 0x000fe2000f8e0008 */
[----:B------:R-:W-:Y:S02]  /*2110*/  BSSY B1, `(.L_x_35) ;  /* 0x000000e000017945 */ /* 0x000fe40003800000 */
[----:B------:R-:W-:Y:S01]  /*2120*/  ISETP.LT.OR P5, PT, R0, 0x1, !P1 ;  /* 0x000000010000780c */ /* 0x000fe20004fa1670 */
[----:B------:R-:W-:Y:S01]  /*2130*/  IMAD R3, R15, UR4, RZ ;  /* 0x000000040f037c24 */ /* 0x000fe2000f8e02ff */
[----:B------:R-:W1:Y:S01]  /*2140*/  LDC.64 R164, c[0x0][0x5a8] ;  /* 0x00016a00ffa47b82 */ /* 0x000e620000000a00 */
[----:B------:R-:W-:Y:S02]  /*2150*/  IADD3 R12, P0, R22, R8, RZ ;  /* 0x00000008160c7210 */ /* 0x000fe40007f1e0ff */
[----:B------:R-:W-:-:S05]  /*2160*/  IMAD R3, R2, UR5, R3 ;  /* 0x0000000502037c24 */ /* 0x000fca000f8e0203 */
[----:B------:R-:W-:Y:S01]  /*2170*/  IADD3.X R13, R14, R9, R3, P0, !PT ;  /* 0x000000090e0d7210 */ /* 0x000fe200007fe403 */
[-C--:B0-----:R-:W-:Y:S02]  /*2180*/  IMAD R8, R11, R20.reuse, RZ ;  /* 0x000000140b087224 */ /* 0x081fe400078e02ff */
[----:B------:R-:W-:-:S04]  /*2190*/  IMAD.WIDE.U32 R2, R10, R20, R12 ;  /* 0x000000140a027225 */ /* 0x000fc800078e000c */
[----:B------:R-:W-:Y:S01]  /*21a0*/  IMAD R15, R10, R21, R8 ;  /* 0x000000150a0f7224 */ /* 0x000fe200078e0208 */
[----:B-1----:R-:W-:-:S04]  /*21b0*/  IADD3 R2, P0, R2, R164, RZ ;  /* 0x000000a402027210 */ /* 0x002fc80007f1e0ff */
[----:B------:R-:W-:Y:S01]  /*21c0*/  IADD3.X R3, R165, R3, R15, P0, !PT ;  /* 0x00000003a5037210 */ /* 0x000fe200007fe40f */
[----:B------:R-:W-:Y:S08]  /*21d0*/  @P5 BRA `(.L_x_36) ;  /* 0x0000000000045947 */ /* 0x000ff00003800000 */
[----:B------:R0:W5:Y:S02]  /*21e0*/  LDG.E.U8 R162, desc[UR36][R2.64] ;  /* 0x0000002402a27981 */ /* 0x000164000c1e1100 */
.L_x_36:
[----:B------:R-:W-:Y:S05]  /*21f0*/  BSYNC B1 ;  /* 0x0000000000017941 */ /* 0x000fea0003800000 */
.L_x_35:
[----:B-----5:R-:W-:Y:S01]  /*2200*/  LOP3.LUT R11, R162, 0xffff, RZ, 0xc0, !PT ;  /* 0x0000ffffa20b7812 */ /* 0x020fe200078ec0ff */
[C---:B------:R-:W-:Y:S01]  /*2210*/  IMAD.SHL.U32 R8, R20.reuse, 0x8, RZ ;  /* 0x0000000814087824 */ /* 0x040fe200078e00ff */
[----:B------:R-:W-:Y:S01]  /*2220*/  SHF.L.U64.HI R9, R20, 0x3, R21 ;  /* 0x0000000314097819 */ /* 0x000fe20000010215 */
[----:B------:R-:W-:Y:S01]  /*2230*/  BSSY B1, `(.L_x_37) ;  /* 0x000000e000017945 */ /* 0x000fe20003800000 */
[----:B------:R-:W-:Y:S02]  /*2240*/  PRMT R11, R11, 0x8880, RZ ;  /* 0x000088800b0b7816 */ /* 0x000fe400000000ff */
[----:B------:R-:W-:Y:S01]  /*2250*/  ISETP.LT.OR P2, PT, R0, 0x2, !P1 ;  /* 0x000000020000780c */ /* 0x000fe20004f41670 */
[----:B------:R-:W-:Y:S01]  /*2260*/  IMAD.WIDE.U32 R8, R10, R20, R8 ;  /* 0x000000140a087225 */ /* 0x000fe200078e0008 */
[----:B------:R-:W-:-:S03]  /*2270*/  ISETP.GE.AND P0, PT, R19, 0x9, PT ;  /* 0x000000091300780c */ /* 0x000fc60003f06270 */
[----:B------:R-:W-:Y:S01]  /*2280*/  IMAD R10, R11, R152, RZ ;  /* 0x000000980b0a7224 */ /* 0x000fe200078e02ff */
[----:B------:R-:W-:Y:S01]  /*2290*/  IADD3 R8, P3, P4, R12, R164, R8 ;  /* 0x000000a40c087210 */ /* 0x000fe20007c7e008 */
[----:B------:R-:W-:Y:S02]  /*22a0*/  IMAD.IADD R14, R15, 0x1, R9 ;  /* 0x000000010f0e7824 */ /* 0x000fe400078e0209 */
[----:B------:R-:W-:-:S05]  /*22b0*/  @!P5 IMAD R11, R24, R153, R10 ;  /* 0x00000099180bd224 */ /* 0x000fca00078e020a */
[----:B------:R1:W-:Y:S01]  /*22c0*/  @!P5 STG.E.U8 desc[UR36][R4.64], R11 ;  /* 0x0000000b0400d986 */ /* 0x0003e2000c101124 */
[----:B------:R-:W-:Y:S05]  /*22d0*/  @P2 BRA `(.L_x_38) ;  /* 0x00000000000c2947 */ /* 0x000fea0003800000 */
[----:B------:R-:W1:Y:S02]  /*22e0*/  LDG.E.U8 R162, desc[UR36][R2.64+0x1] ;  /* 0x0000012402a27981 */ /* 0x000e64000c1e1100 */
[----:B-1----:R-:W-:-:S05]  /*22f0*/  PRMT R11, R162, 0x8880, RZ ;  /* 0x00008880a20b7816 */ /* 0x002fca00000000ff */
[----:B------:R-:W-:-:S07]  /*2300*/  IMAD R10, R11, R152, RZ ;  /* 0x000000980b0a7224 */ /* 0x000fce00078e02ff */
.L_x_38:
[----:B------:R-:W-:Y:S05]  /*2310*/  BSYNC B1 ;  /* 0x0000000000017941 */ /* 0x000fea0003800000 */
.L_x_37:
[C---:B------:R-:W-:Y:S01]  /*2320*/  ISETP.LT.OR P5, PT, R0.reuse, 0x1, !P0 ;  /* 0x000000010000780c */ /* 0x040fe200047a1670 */
[----:B------:R-:W-:Y:S01]  /*2330*/  @!P2 IMAD R25, R25, R153, R10 ;  /* 0x000000991919a224 */ /* 0x000fe200078e020a */
[----:B------:R-:W-:Y:S01]  /*2340*/  BSSY B1, `(.L_x_39) ;  /* 0x000000a000017945 */ /* 0x000fe20003800000 */
[----:B------:R-:W-:Y:S02]  /*2350*/  IADD3.X R9, R13, R165, R14, P3, P4 ;  /* 0x000000a50d097210 */ /* 0x000fe40001fe840e */
[C---:B------:R-:W-:Y:S01]  /*2360*/  ISETP.LT.OR P3, PT, R0.reuse, 0x2, !P0 ;  /* 0x000000020000780c */ /* 0x040fe20004761670 */
[----:B------:R2:W-:Y:S01]  /*2370*/  @!P2 STG.E.U8 desc[UR36][R4.64+0x1], R25 ;  /* 0x000001190400a986 */ /* 0x0005e2000c101124 */
[C---:B------:R-:W-:Y:S02]  /*2380*/  ISETP.LT.OR P4, PT, R0.reuse, 0x9, !P1 ;  /* 0x000000090000780c */ /* 0x040fe40004f81670 */
[----:B------:R-:W-:-:S04]  /*2390*/  ISETP.LT.OR P2, PT, R0, 0xa, !P1 ;  /* 0x0000000a0000780c */ /* 0x000fc80004f41670 */
[----:B------:R-:W-:Y:S09]  /*23a0*/  @P5 BRA `(.L_x_40) ;  /* 0x00000000000c5947 */ /* 0x000ff20003800000 */
[----:B------:R-:W1:Y:S02]  /*23b0*/  LDG.E.U8 R162, desc[UR36][R8.64] ;  /* 0x0000002408a27981 */ /* 0x000e64000c1e1100 */
[----:B-1----:R-:W-:-:S05]  /*23c0*/  PRMT R11, R162, 0x8880, RZ ;  /* 0x00008880a20b7816 */ /* 0x002fca00000000ff */
[----:B------:R-:W-:-:S07]  /*23d0*/  IMAD R10, R11, R152, RZ ;  /* 0x000000980b0a7224 */ /* 0x000fce00078e02ff */
.L_x_40:
[----:B------:R-:W-:Y:S05]  /*23e0*/  BSYNC B1 ;  /* 0x0000000000017941 */ /* 0x000fea0003800000 */
.L_x_39:
[----:B-1----:R-:W-:Y:S01]  /*23f0*/  @!P5 IMAD R11, R26, R153, R10 ;  /* 0x000000991a0bd224 */ /* 0x002fe200078e020a */
[----:B------:R-:W-:Y:S04]  /*2400*/  BSSY B1, `(.L_x_41) ;  /* 0x0000006000017945 */ /* 0x000fe80003800000 */
[----:B------:R1:W-:Y:S01]  /*2410*/  @!P5 STG.E.U8 desc[UR36][R6.64], R11 ;  /* 0x0000000b0600d986 */ /* 0x0003e2000c101124 */
[----:B------:R-:W-:Y:S05]  /*2420*/  @P3 BRA `(.L_x_42) ;  /* 0x00000000000c3947 */ /* 0x000fea0003800000 */
[----:B------:R-:W1:Y:S02]  /*2430*/  LDG.E.U8 R162, desc[UR36][R8.64+0x1] ;  /* 0x0000012408a27981 */ /* 0x000e64000c1e1100 */
[----:B-1----:R-:W-:-:S05]  /*2440*/  PRMT R11, R162, 0x8880, RZ ;  /* 0x00008880a20b7816 */ /* 0x002fca00000000ff */
[----:B------:R-:W-:-:S07]  /*2450*/  IMAD R10, R11, R152, RZ ;  /* 0x000000980b0a7224 */ /* 0x000fce00078e02ff */
.L_x_42:
[----:B------:R-:W-:Y:S05]  /*2460*/  BSYNC B1 ;  /* 0x0000000000017941 */ /* 0x000fea0003800000 */
.L_x_41:
[----:B------:R-:W-:Y:S01]  /*2470*/  @!P3 IMAD R27, R27, R153, R10 ;  /* 0x000000991b1bb224 */ /* 0x000fe200078e020a */
[----:B------:R-:W-:Y:S04]  /*2480*/  BSSY B1, `(.L_x_43) ;  /* 0x0000006000017945 */ /* 0x000fe80003800000 */
[----:B------:R3:W-:Y:S01]  /*2490*/  @!P3 STG.E.U8 desc[UR36][R6.64+0x1], R27 ;  /* 0x0000011b0600b986 */ /* 0x0007e2000c101124 */
[----:B------:R-:W-:Y:S05]  /*24a0*/  @P4 BRA `(.L_x_44) ;  /* 0x00000000000c4947 */ /* 0x000fea0003800000 */
[----:B------:R-:W1:Y:S02]  /*24b0*/  LDG.E.U8 R162, desc[UR36][R2.64+0x8] ;  /* 0x0000082402a27981 */ /* 0x000e64000c1e1100 */
[----:B-1----:R-:W-:-:S05]  /*24c0*/  PRMT R11, R162, 0x8880, RZ ;  /* 0x00008880a20b7816 */ /* 0x002fca00000000ff */
[----:B------:R-:W-:-:S07]  /*24d0*/  IMAD R10, R11, R152, RZ ;  /* 0x000000980b0a7224 */ /* 0x000fce00078e02ff */
.L_x_44:
[----:B------:R-:W-:Y:S05]  /*24e0*/  BSYNC B1 ;  /* 0x0000000000017941 */ /* 0x000fea0003800000 */
.L_x_43:
[----:B-1----:R-:W-:Y:S01]  /*24f0*/  @!P4 IMAD R11, R28, R153, R10 ;  /* 0x000000991c0bc224 */ /* 0x002fe200078e020a */
[----:B------:R-:W-:Y:S04]  /*2500*/  BSSY B1, `(.L_x_45) ;  /* 0x0000006000017945 */ /* 0x000fe80003800000 */
[----:B------:R1:W-:Y:S01]  /*2510*/  @!P4 STG.E.U8 desc[UR36][R4.64+0x8], R11 ;  /* 0x0000080b0400c986 */ /* 0x0003e2000c101124 */
[----:B------:R-:W-:Y:S05]  /*2520*/  @P2 BRA `(.L_x_46) ;  /* 0x00000000000c2947 */ /* 0x000fea0003800000 */
[----:B------:R-:W1:Y:S02]  /*2530*/  LDG.E.U8 R162, desc[UR36][R2.64+0x9] ;  /* 0x0000092402a27981 */ /* 0x000e64000c1e1100 */
[----:B-1----:R-:W-:-:S05]  /*2540*/  PRMT R11, R162, 0x8880, RZ ;  /* 0x00008880a20b7816 */ /* 0x002fca00000000ff */
[----:B------:R-:W-:-:S07]  /*2550*/  IMAD R10, R11, R152, RZ ;  /* 0x000000980b0a7224 */ /* 0x000fce00078e02ff */
.L_x_46:
[----:B------:R-:W-:Y:S05]  /*2560*/  BSYNC B1 ;  /* 0x0000000000017941 */ /* 0x000fea0003800000 */
.L_x_45:
[C---:B------:R-:W-:Y:S01]  /*2570*/  ISETP.LT.OR P4, PT, R0.reuse, 0x9, !P0 ;  /* 0x000000090000780c */ /* 0x040fe20004781670 */
[----:B------:R-:W-:Y:S01]  /*2580*/  @!P2 IMAD R29, R29, R153, R10 ;  /* 0x000000991d1da224 */ /* 0x000fe200078e020a */
[----:B------:R-:W-:Y:S01]  /*2590*/  BSSY B1, `(.L_x_47) ;  /* 0x0000009000017945 */ /* 0x000fe20003800000 */
[C---:B------:R-:W-:Y:S02]  /*25a0*/  ISETP.LT.OR P3, PT, R0.reuse, 0xa, !P0 ;  /* 0x0000000a0000780c */ /* 0x040fe40004761670 */
[C---:B------:R-:W-:Y:S01]  /*25b0*/  ISETP.LT.OR P5, PT, R0.reuse, 0x11, !P1 ;  /* 0x000000110000780c */ /* 0x040fe20004fa1670 */
[----:B------:R4:W-:Y:S01]  /*25c0*/  @!P2 STG.E.U8 desc[UR36][R4.64+0x9], R29 ;  /* 0x0000091d0400a986 */ /* 0x0009e2000c101124 */
[----:B------:R-:W-:-:S06]  /*25d0*/  ISETP.LT.OR P2, PT, R0, 0x12, !P1 ;  /* 0x000000120000780c */ /* 0x000fcc0004f41670 */
[----:B------:R-:W-:Y:S07]  /*25e0*/  @P4 BRA `(.L_x_48) ;  /* 0x00000000000c4947 */ /* 0x000fee0003800000 */
[----:B------:R-:W1:Y:S02]  /*25f0*/  LDG.E.U8 R162, desc[UR36][R8.64+0x8] ;  /* 0x0000082408a27981 */ /* 0x000e64000c1e1100 */
[----:B-1----:R-:W-:-:S05]  /*2600*/  PRMT R11, R162, 0x8880, RZ ;  /* 0x00008880a20b7816 */ /* 0x002fca00000000ff */
[----:B------:R-:W-:-:S07]  /*2610*/  IMAD R10, R11, R152, RZ ;  /* 0x000000980b0a7224 */ /* 0x000fce00078e02ff */
.L_x_48:
[----:B------:R-:W-:Y:S05]  /*2620*/  BSYNC B1 ;  /* 0x0000000000017941 */ /* 0x000fea0003800000 */
.L_x_47:
[----:B-1----:R-:W-:Y:S01]  /*2630*/  @!P4 IMAD R11, R30, R153, R10 ;  /* 0x000000991e0bc224 */ /* 0x002fe200078e020a */
[----:B------:R-:W-:Y:S04]  /*2640*/  BSSY B1, `(.L_x_49) ;  /* 0x0000006000017945 */ /* 0x000fe80003800000 */
[----:B------:R1:W-:Y:S01]  /*2650*/  @!P4 STG.E.U8 desc[UR36][R6.64+0x8], R11 ;  /* 0x0000080b0600c986 */ /* 0x0003e2000c101124 */
[----:B------:R-:W-:Y:S05]  /*2660*/  @P3 BRA `(.L_x_50) ;  /* 0x00000000000c3947 */ /* 0x000fea0003800000 */
[----:B------:R-:W1:Y:S02]  /*2670*/  LDG.E.U8 R162, desc[UR36][R8.64+0x9] ;  /* 0x0000092408a27981 */ /* 0x000e64000c1e1100 */
[----:B-1----:R-:W-:-:S05]  /*2680*/  PRMT R11, R162, 0x8880, RZ ;  /* 0x00008880a20b7816 */ /* 0x002fca00000000ff */
[----:B------:R-:W-:-:S07]  /*2690*/  IMAD R10, R11, R152, RZ ;  /* 0x000000980b0a7224 */ /* 0x000fce00078e02ff */
.L_x_50:
[----:B------:R-:W-:Y:S05]  /*26a0*/  BSYNC B1 ;  /* 0x0000000000017941 */ /* 0x000fea0003800000 */
.L_x_49:
[----:B------:R-:W-:Y:S01]  /*26b0*/  @!P3 IMAD R31, R31, R153, R10 ;  /* 0x000000991f1fb224 */ /* 0x000fe200078e020a */
[----:B------:R-:W-:Y:S04]  /*26c0*/  BSSY B1, `(.L_x_51) ;  /* 0x0000006000017945 */ /* 0x000fe80003800000 */
[----:B------:R0:W-:Y:S01]  /*26d0*/  @!P3 STG.E.U8 desc[UR36][R6.64+0x9], R31 ;  /* 0x0000091f0600b986 */ /* 0x0001e2000c101124 */
[----:B------:R-:W-:Y:S05]  /*26e0*/  @P5 BRA `(.L_x_52) ;  /* 0x00000000000c5947 */ /* 0x000fea0003800000 */
[----:B------:R-:W1:Y:S02]  /*26f0*/  LDG.E.U8 R162, desc[UR36][R2.64+0x10] ;  /* 0x0000102402a27981 */ /* 0x000e64000c1e1100 */
[----:B-1----:R-:W-:-:S05]  /*2700*/  PRMT R11, R162, 0x8880, RZ ;  /* 0x00008880a20b7816 */ /* 0x002fca00000000ff */
[----:B------:R-:W-:-:S07]  /*2710*/  IMAD R10, R11, R152, RZ ;  /* 0x000000980b0a7224 */ /* 0x000fce00078e02ff */
.L_x_52:
[----:B------:R-:W-:Y:S05]  /*2720*/  BSYNC B1 ;  /* 0x0000000000017941 */ /* 0x000fea0003800000 */
.L_x_51:
[----:B-1----:R-:W-:Y:S01]  /*2730*/  @!P5 IMAD R11, R32, R153, R10 ;  /* 0x00000099200bd224 */ /* 0x002fe200078e020a */
[----:B------:R-:W-:Y:S04]  /*2740*/  BSSY B1, `(.L_x_53) ;  /* 0x0000006000017945 */ /* 0x000fe80003800000 */
[----:B------:R1:W-:Y:S01]  /*2750*/  @!P5 STG.E.U8 desc[UR36][R4.64+0x10], R11 ;  /* 0x0000100b0400d986 */ /* 0x0003e2000c101124 */
[----:B------:R-:W-:Y:S05]  /*2760*/  @P2 BRA `(.L_x_54) ;  /* 0x00000000000c2947 */ /* 0x000fea0003800000 */
[----:B------:R-:W1:Y:S02]  /*2770*/  LDG.E.U8 R162, desc[UR36][R2.64+0x11] ;  /* 0x0000112402a27981 */ /* 0x000e64000c1e1100 */
[----:B-1----:R-:W-:-:S05]  /*2780*/  PRMT R11, R162, 0x8880, RZ ;  /* 0x00008880a20b7816 */ /* 0x002fca00000000ff */
[----:B------:R-:W-:-:S07]  /*2790*/  IMAD R10, R11, R152, RZ ;  /* 0x000000980b0a7224 */ /* 0x000fce00078e02ff */
.L_x_54:
[----:B------:R-:W-:Y:S05]  /*27a0*/  BSYNC B1 ;  /* 0x0000000000017941 */ /* 0x000fea0003800000 */
.L_x_53:
        /* <DEDUP_REMOVED lines=11> */
.L_x_56:
[----:B------:R-:W-:Y:S05]  /*2860*/  BSYNC B1 ;  /* 0x0000000000017941 */ /* 0x000fea0003800000 */
.L_x_55:
[----:B-1----:R-:W-:Y:S01]  /*2870*/  @!P4 IMAD R11, R34, R153, R10 ;  /* 0x00000099220bc224 */ /* 0x002fe200078e020a */
[----:B------:R-:W-:Y:S04]  /*2880*/  BSSY B1, `(.L_x_57) ;  /* 0x0000006000017945 */ /* 0x000fe80003800000 */
[----:B------:R1:W-:Y:S01]  /*2890*/  @!P4 STG.E.U8 desc[UR36][R6.64+0x10], R11 ;  /* 0x0000100b0600c986 */ /* 0x0003e2000c101124 */
[----:B------:R-:W-:Y:S05]  /*28a0*/  @P3 BRA `(.L_x_58) ;  /* 0x00000000000c3947 */ /* 0x000fea0003800000 */
[----:B------:R-:W1:Y:S02]  /*28b0*/  LDG.E.U8 R162, desc[UR36][R8.64+0x11] ;  /* 0x0000112408a27981 */ /* 0x000e64000c1e1100 */
[----:B-1----:R-:W-:-:S05]  /*28c0*/  PRMT R11, R162, 0x8880, RZ ;  /* 0x00008880a20b7816 */ /* 0x002fca00000000ff */
[----:B------:R-:W-:-:S07]  /*28d0*/  IMAD R10, R11, R152, RZ ;  /* 0x000000980b0a7224 */ /* 0x000fce00078e02ff */
.L_x_58:
[----:B------:R-:W-:Y:S05]  /*28e0*/  BSYNC B1 ;  /* 0x0000000000017941 */ /* 0x000fea0003800000 */
.L_x_57:
[----:B------:R-:W-:Y:S01]  /*28f0*/  @!P3 IMAD R35, R35, R153, R10 ;  /* 0x000000992323b224 */ /* 0x000fe200078e020a */
[----:B------:R-:W-:Y:S04]  /*2900*/  BSSY B1, `(.L_x_59) ;  /* 0x0000006000017945 */ /* 0x000fe80003800000 */
[----:B------:R0:W-:Y:S01]  /*2910*/  @!P3 STG.E.U8 desc[UR36][R6.64+0x11], R35 ;  /* 0x000011230600b986 */ /* 0x0001e2000c101124 */
[----:B------:R-:W-:Y:S05]  /*2920*/  @P5 BRA `(.L_x_60) ;  /* 0x00000000000c5947 */ /* 0x000fea0003800000 */
[----:B------:R-:W1:Y:S02]  /*2930*/  LDG.E.U8 R162, desc[UR36][R2.64+0x18] ;  /* 0x0000182402a27981 */ /* 0x000e64000c1e1100 */
[----:B-1----:R-:W-:-:S05]  /*2940*/  PRMT R11, R162, 0x8880, RZ ;  /* 0x00008880a20b7816 */ /* 0x002fca00000000ff */
[----:B------:R-:W-:-:S07]  /*2950*/  IMAD R10, R11, R152, RZ ;  /* 0x000000980b0a7224 */ /* 0x000fce00078e02ff */
.L_x_60:
[----:B------:R-:W-:Y:S05]  /*2960*/  BSYNC B1 ;  /* 0x0000000000017941 */ /* 0x000fea0003800000 */
.L_x_59:
[----:B-1----:R-:W-:Y:S01]  /*2970*/  @!P5 IMAD R11, R36, R153, R10 ;  /* 0x00000099240bd224 */ /* 0x002fe200078e020a */
[----:B------:R-:W-:Y:S04]  /*2980*/  BSSY B1, `(.L_x_61) ;  /* 0x0000006000017945 */ /* 0x000fe80003800000 */
[----:B------:R1:W-:Y:S01]  /*2990*/  @!P5 STG.E.U8 desc[UR36][R4.64+0x18], R11 ;  /* 0x0000180b0400d986 */ /* 0x0003e2000c101124 */
[----:B------:R-:W-:Y:S05]  /*29a0*/  @P2 BRA `(.L_x_62) ;  /* 0x00000000000c2947 */ /* 0x000fea0003800000 */
[----:B------:R-:W1:Y:S02]  /*29b0*/  LDG.E.U8 R162, desc[UR36][R2.64+0x19] ;  /* 0x0000192402a27981 */ /* 0x000e64000c1e1100 */
[----:B-1----:R-:W-:-:S05]  /*29c0*/  PRMT R11, R162, 0x8880, RZ ;  /* 0x00008880a20b7816 */ /* 0x002fca00000000ff */
[----:B------:R-:W-:-:S07]  /*29d0*/  IMAD R10, R11, R152, RZ ;  /* 0x000000980b0a7224 */ /* 0x000fce00078e02ff */
.L_x_62:
[----:B------:R-:W-:Y:S05]  /*29e0*/  BSYNC B1 ;  /* 0x0000000000017941 */ /* 0x000fea0003800000 */
.L_x_61:
        /* <DEDUP_REMOVED lines=11> */
.L_x_64:
[----:B------:R-:W-:Y:S05]  /*2aa0*/  BSYNC B1 ;  /* 0x0000000000017941 */ /* 0x000fea0003800000 */
.L_x_63:
[----:B-1----:R-:W-:Y:S01]  /*2ab0*/  @!P4 IMAD R11, R38, R153, R10 ;  /* 0x00000099260bc224 */ /* 0x002fe200078e020a */
[----:B------:R-:W-:Y:S04]  /*2ac0*/  BSSY B1, `(.L_x_65) ;  /* 0x0000006000017945 */ /* 0x000fe80003800000 */
[----:B------:R1:W-:Y:S01]  /*2ad0*/  @!P4 STG.E.U8 desc[UR36][R6.64+0x18], R11 ;  /* 0x0000180b0600c986 */ /* 0x0003e2000c101124 */
[----:B------:R-:W-:Y:S05]  /*2ae0*/  @P3 BRA `(.L_x_66) ;  /* 0x00000000000c3947 */ /* 0x000fea0003800000 */
[----:B------:R-:W1:Y:S02]  /*2af0*/  LDG.E.U8 R162, desc[UR36][R8.64+0x19] ;  /* 0x0000192408a27981 */ /* 0x000e64000c1e1100 */
[----:B-1----:R-:W-:-:S05]  /*2b00*/  PRMT R11, R162, 0x8880, RZ ;  /* 0x00008880a20b7816 */ /* 0x002fca00000000ff */
[----:B------:R-:W-:-:S07]  /*2b10*/  IMAD R10, R11, R152, RZ ;  /* 0x000000980b0a7224 */ /* 0x000fce00078e02ff */
.L_x_66:
[----:B------:R-:W-:Y:S05]  /*2b20*/  BSYNC B1 ;  /* 0x0000000000017941 */ /* 0x000fea0003800000 */
.L_x_65:
[----:B------:R-:W-:Y:S01]  /*2b30*/  @!P3 IMAD R39, R39, R153, R10 ;  /* 0x000000992727b224 */ /* 0x000fe200078e020a */
[----:B------:R-:W-:Y:S04]  /*2b40*/  BSSY B1, `(.L_x_67) ;  /* 0x0000006000017945 */ /* 0x000fe80003800000 */
[----:B------:R0:W-:Y:S01]  /*2b50*/  @!P3 STG.E.U8 desc[UR36][R6.64+0x19], R39 ;  /* 0x000019270600b986 */ /* 0x0001e2000c101124 */
[----:B------:R-:W-:Y:S05]  /*2b60*/  @P5 BRA `(.L_x_68) ;  /* 0x00000000000c5947 */ /* 0x000fea0003800000 */
[----:B------:R-:W1:Y:S02]  /*2b70*/  LDG.E.U8 R162, desc[UR36][R2.64+0x20] ;  /* 0x0000202402a27981 */ /* 0x000e64000c1e1100 */
[----:B-1----:R-:W-:-:S05]  /*2b80*/  PRMT R11, R162, 0x8880, RZ ;  /* 0x00008880a20b7816 */ /* 0x002fca00000000ff */
[----:B------:R-:W-:-:S07]  /*2b90*/  IMAD R10, R11, R152, RZ ;  /* 0x000000980b0a7224 */ /* 0x000fce00078e02ff */
.L_x_68:
[----:B------:R-:W-:Y:S05]  /*2ba0*/  BSYNC B1 ;  /* 0x0000000000017941 */ /* 0x000fea0003800000 */
.L_x_67:
[----:B-1----:R-:W-:Y:S01]  /*2bb0*/  @!P5 IMAD R11, R40, R153, R10 ;  /* 0x00000099280bd224 */ /* 0x002fe200078e020a */
[----:B------:R-:W-:Y:S04]  /*2bc0*/  BSSY B1, `(.L_x_69) ;  /* 0x0000006000017945 */ /* 0x000fe80003800000 */
[----:B------:R1:W-:Y:S01]  /*2bd0*/  @!P5 STG.E.U8 desc[UR36][R4.64+0x20], R11 ;  /* 0x0000200b0400d986 */ /* 0x0003e2000c101124 */
[----:B------:R-:W-:Y:S05]  /*2be0*/  @P2 BRA `(.L_x_70) ;  /* 0x00000000000c2947 */ /* 0x000fea0003800000 */
[----:B------:R-:W1:Y:S02]  /*2bf0*/  LDG.E.U8 R162, desc[UR36][R2.64+0x21] ;  /* 0x0000212402a27981 */ /* 0x000e64000c1e1100 */
[----:B-1----:R-:W-:-:S05]  /*2c00*/  PRMT R11, R162, 0x8880, RZ ;  /* 0x00008880a20b7816 */ /* 0x002fca00000000ff */
[----:B------:R-:W-:-:S07]  /*2c10*/  IMAD R10, R11, R152, RZ ;  /* 0x000000980b0a7224 */ /* 0x000fce00078e02ff */
.L_x_70:
[----:B------:R-:W-:Y:S05]  /*2c20*/  BSYNC B1 ;  /* 0x0000000000017941 */ /* 0x000fea0003800000 */
.L_x_69:
        /* <DEDUP_REMOVED lines=11> */
.L_x_72:
[----:B------:R-:W-:Y:S05]  /*2ce0*/  BSYNC B1 ;  /* 0x0000000000017941 */ /* 0x000fea0003800000 */
.L_x_71:
[----:B-1----:R-:W-:Y:S01]  /*2cf0*/  @!P4 IMAD R11, R42, R153, R10 ;  /* 0x000000992a0bc224 */ /* 0x002fe200078e020a */
[----:B------:R-:W-:Y:S04]  /*2d00*/  BSSY B1, `(.L_x_73) ;  /* 0x0000006000017945 */ /* 0x000fe80003800000 */
[----:B------:R1:W-:Y:S01]  /*2d10*/  @!P4 STG.E.U8 desc[UR36][R6.64+0x20], R11 ;  /* 0x0000200b0600c986 */ /* 0x0003e2000c101124 */
[----:B------:R-:W-:Y:S05]  /*2d20*/  @P3 BRA `(.L_x_74) ;  /* 0x00000000000c3947 */ /* 0x000fea0003800000 */
[----:B------:R-:W1:Y:S02]  /*2d30*/  LDG.E.U8 R162, desc[UR36][R8.64+0x21] ;  /* 0x0000212408a27981 */ /* 0x000e64000c1e1100 */
[----:B-1----:R-:W-:-:S05]  /*2d40*/  PRMT R11, R162, 0x8880, RZ ;  /* 0x00008880a20b7816 */ /* 0x002fca00000000ff */
[----:B------:R-:W-:-:S07]  /*2d50*/  IMAD R10, R11, R152, RZ ;  /* 0x000000980b0a7224 */ /* 0x000fce00078e02ff */
.L_x_74:
[----:B------:R-:W-:Y:S05]  /*2d60*/  BSYNC B1 ;  /* 0x0000000000017941 */ /* 0x000fea0003800000 */
.L_x_73:
[----:B------:R-:W-:Y:S01]  /*2d70*/  @!P3 IMAD R43, R43, R153, R10 ;  /* 0x000000992b2bb224 */ /* 0x000fe200078e020a */
[----:B------:R-:W-:Y:S04]  /*2d80*/  BSSY B1, `(.L_x_75) ;  /* 0x0000006000017945 */ /* 0x000fe80003800000 */
[----:B------:R0:W-:Y:S01]  /*2d90*/  @!P3 STG.E.U8 desc[UR36][R6.64+0x21], R43 ;  /* 0x0000212b0600b986 */ /* 0x0001e2000c101124 */
[----:B------:R-:W-:Y:S05]  /*2da0*/  @P5 BRA `(.L_x_76) ;  /* 0x00000000000c5947 */ /* 0x000fea0003800000 */
[----:B------:R-:W1:Y:S02]  /*2db0*/  LDG.E.U8 R162, desc[UR36][R2.64+0x28] ;  /* 0x0000282402a27981 */ /* 0x000e64000c1e1100 */
[----:B-1----:R-:W-:-:S05]  /*2dc0*/  PRMT R11, R162, 0x8880, RZ ;  /* 0x00008880a20b7816 */ /* 0x002fca00000000ff */
[----:B------:R-:W-:-:S07]  /*2dd0*/  IMAD R10, R11, R152, RZ ;  /* 0x000000980b0a7224 */ /* 0x000fce00078e02ff */
.L_x_76:
[----:B------:R-:W-:Y:S05]  /*2de0*/  BSYNC B1 ;  /* 0x0000000000017941 */ /* 0x000fea0003800000 */
.L_x_75:
[----:B-1----:R-:W-:Y:S01]  /*2df0*/  @!P5 IMAD R11, R44, R153, R10 ;  /* 0x000000992c0bd224 */ /* 0x002fe200078e020a */
[----:B------:R-:W-:Y:S04]  /*2e00*/  BSSY B1, `(.L_x_77) ;  /* 0x0000006000017945 */ /* 0x000fe80003800000 */
[----:B------:R1:W-:Y:S01]  /*2e10*/  @!P5 STG.E.U8 desc[UR36][R4.64+0x28], R11 ;  /* 0x0000280b0400d986 */ /* 0x0003e2000c101124 */
[----:B------:R-:W-:Y:S05]  /*2e20*/  @P2 BRA `(.L_x_78) ;  /* 0x00000000000c2947 */ /* 0x000fea0003800000 */
[----:B------:R-:W1:Y:S02]  /*2e30*/  LDG.E.U8 R162, desc[UR36][R2.64+0x29] ;  /* 0x0000292402a27981 */ /* 0x000e64000c1e1100 */
[----:B-1----:R-:W-:-:S05]  /*2e40*/  PRMT R11, R162, 0x8880, RZ ;  /* 0x00008880a20b7816 */ /* 0x002fca00000000ff */
[----:B------:R-:W-:-:S07]  /*2e50*/  IMAD R10, R11, R152, RZ ;  /* 0x000000980b0a7224 */ /* 0x000fce00078e02ff */
.L_x_78:
[----:B------:R-:W-:Y:S05]  /*2e60*/  BSYNC B1 ;  /* 0x0000000000017941 */ /* 0x000fea0003800000 */
.L_x_77:
        /* <DEDUP_REMOVED lines=11> */
.L_x_80:
[----:B------:R-:W-:Y:S05]  /*2f20*/  BSYNC B1 ;  /* 0x0000000000017941 */ /* 0x000fea0003800000 */
.L_x_79:
[----:B-1----:R-:W-:Y:S01]  /*2f30*/  @!P4 IMAD R11, R46, R153, R10 ;  /* 0x000000992e0bc224 */ /* 0x002fe200078e020a */
[----:B------:R-:W-:Y:S04]  /*2f40*/  BSSY B1, `(.L_x_81) ;  /* 0x0000006000017945 */ /* 0x000fe80003800000 */
[----:B------:R1:W-:Y:S01]  /*2f50*/  @!P4 STG.E.U8 desc[UR36][R6.64+0x28], R11 ;  /* 0x0000280b0600c986 */ /* 0x0003e2000c101124 */
[----:B------:R-:W-:Y:S05]  /*2f60*/  @P3 BRA `(.L_x_82) ;  /* 0x00000000000c3947 */ /* 0x000fea0003800000 */
[----:B------:R-:W1:Y:S02]  /*2f70*/  LDG.E.U8 R162, desc[UR36][R8.64+0x29] ;  /* 0x0000292408a27981 */ /* 0x000e64000c1e1100 */
[----:B-1----:R-:W-:-:S05]  /*2f80*/  PRMT R11, R162, 0x8880, RZ ;  /* 0x00008880a20b7816 */ /* 0x002fca00000000ff */
[----:B------:R-:W-:-:S07]  /*2f90*/  IMAD R10, R11, R152, RZ ;  /* 0x000000980b0a7224 */ /* 0x000fce00078e02ff */
.L_x_82:
[----:B------:R-:W-:Y:S05]  /*2fa0*/  BSYNC B1 ;  /* 0x0000000000017941 */ /* 0x000fea0003800000 */
.L_x_81:
[----:B------:R-:W-:Y:S01]  /*2fb0*/  @!P3 IMAD R47, R47, R153, R10 ;  /* 0x000000992f2fb224 */ /* 0x000fe200078e020a */
[----:B------:R-:W-:Y:S04]  /*2fc0*/  BSSY B1, `(.L_x_83) ;  /* 0x0000006000017945 */ /* 0x000fe80003800000 */
[----:B------:R0:W-:Y:S01]  /*2fd0*/  @!P3 STG.E.U8 desc[UR36][R6.64+0x29], R47 ;  /* 0x0000292f0600b986 */ /* 0x0001e2000c101124 */
[----:B------:R-:W-:Y:S05]  /*2fe0*/  @P5 BRA `(.L_x_84) ;  /* 0x00000000000c5947 */ /* 0x000fea0003800000 */
[----:B------:R-:W1:Y:S02]  /*2ff0*/  LDG.E.U8 R162, desc[UR36][R2.64+0x30] ;  /* 0x0000302402a27981 */ /* 0x000e64000c1e1100 */
[----:B-1----:R-:W-:-:S05]  /*3000*/  PRMT R11, R162, 0x8880, RZ ;  /* 0x00008880a20b7816 */ /* 0x002fca00000000ff */
[----:B------:R-:W-:-:S07]  /*3010*/  IMAD R10, R11, R152, RZ ;  /* 0x000000980b0a7224 */ /* 0x000fce00078e02ff */
.L_x_84:
[----:B------:R-:W-:Y:S05]  /*3020*/  BSYNC B1 ;  /* 0x0000000000017941 */ /* 0x000fea0003800000 */
.L_x_83:
[----:B-1----:R-:W-:Y:S01]  /*3030*/  @!P5 IMAD R11, R48, R153, R10 ;  /* 0x00000099300bd224 */ /* 0x002fe200078e020a */
[----:B------:R-:W-:Y:S04]  /*3040*/  BSSY B1, `(.L_x_85) ;  /* 0x0000006000017945 */ /* 0x000fe80003800000 */
[----:B------:R1:W-:Y:S01]  /*3050*/  @!P5 STG.E.U8 desc[UR36][R4.64+0x30], R11 ;  /* 0x0000300b0400d986 */ /* 0x0003e2000c101124 */
[----:B------:R-:W-:Y:S05]  /*3060*/  @P2 BRA `(.L_x_86) ;  /* 0x00000000000c2947 */ /* 0x000fea0003800000 */
[----:B------:R-:W1:Y:S02]  /*3070*/  LDG.E.U8 R162, desc[UR36][R2.64+0x31] ;  /* 0x0000312402a27981 */ /* 0x000e64000c1e1100 */
[----:B-1----:R-:W-:-:S05]  /*3080*/  PRMT R11, R162, 0x8880, RZ ;  /* 0x00008880a20b7816 */ /* 0x002fca00000000ff */
[----:B------:R-:W-:-:S07]  /*3090*/  IMAD R10, R11, R152, RZ ;  /* 0x000000980b0a7224 */ /* 0x000fce00078e02ff */
.L_x_86:
[----:B------:R-:W-:Y:S05]  /*30a0*/  BSYNC B1 ;  /* 0x0000000000017941 */ /* 0x000fea0003800000 */
.L_x_85:
        /* <DEDUP_REMOVED lines=11> */
.L_x_88:
[----:B------:R-:W-:Y:S05]  /*3160*/  BSYNC B1 ;  /* 0x0000000000017941 */ /* 0x000fea0003800000 */
.L_x_87:
[----:B-1----:R-:W-:Y:S01]  /*3170*/  @!P4 IMAD R11, R50, R153, R10 ;  /* 0x00000099320bc224 */ /* 0x002fe200078e020a */
[----:B------:R-:W-:Y:S04]  /*3180*/  BSSY B1, `(.L_x_89) ;  /* 0x0000006000017945 */ /* 0x000fe80003800000 */
[----:B------:R1:W-:Y:S01]  /*3190*/  @!P4 STG.E.U8 desc[UR36][R6.64+0x30], R11 ;  /* 0x0000300b0600c986 */ /* 0x0003e2000c101124 */
[----:B------:R-:W-:Y:S05]  /*31a0*/  @P3 BRA `(.L_x_90) ;  /* 0x00000000000c3947 */ /* 0x000fea0003800000 */
[----:B------:R-:W1:Y:S02]  /*31b0*/  LDG.E.U8 R162, desc[UR36][R8.64+0x31] ;  /* 0x0000312408a27981 */ /* 0x000e64000c1e1100 */
[----:B-1----:R-:W-:-:S05]  /*31c0*/  PRMT R11, R162, 0x8880, RZ ;  /* 0x00008880a20b7816 */ /* 0x002fca00000000ff */
[----:B------:R-:W-:-:S07]  /*31d0*/  IMAD R10, R11, R152, RZ ;  /* 0x000000980b0a7224 */ /* 0x000fce00078e02ff */
.L_x_90:
[----:B------:R-:W-:Y:S05]  /*31e0*/  BSYNC B1 ;  /* 0x0000000000017941 */ /* 0x000fea0003800000 */
.L_x_89:
[----:B------:R-:W-:Y:S01]  /*31f0*/  @!P3 IMAD R51, R51, R153, R10 ;  /* 0x000000993333b224 */ /* 0x000fe200078e020a */
[----:B------:R-:W-:Y:S04]  /*3200*/  BSSY B1, `(.L_x_91) ;  /* 0x0000006000017945 */ /* 0x000fe80003800000 */
[----:B------:R0:W-:Y:S01]  /*3210*/  @!P3 STG.E.U8 desc[UR36][R6.64+0x31], R51 ;  /* 0x000031330600b986 */ /* 0x0001e2000c101124 */
[----:B------:R-:W-:Y:S05]  /*3220*/  @P5 BRA `(.L_x_92) ;  /* 0x00000000000c5947 */ /* 0x000fea0003800000 */
[----:B------:R-:W1:Y:S02]  /*3230*/  LDG.E.U8 R162, desc[UR36][R2.64+0x38] ;  /* 0x0000382402a27981 */ /* 0x000e64000c1e1100 */
[----:B-1----:R-:W-:-:S05]  /*3240*/  PRMT R11, R162, 0x8880, RZ ;  /* 0x00008880a20b7816 */ /* 0x002fca00000000ff */
[----:B------:R-:W-:-:S07]  /*3250*/  IMAD R10, R11, R152, RZ ;  /* 0x000000980b0a7224 */ /* 0x000fce00078e02ff */
.L_x_92:
[----:B------:R-:W-:Y:S05]  /*3260*/  BSYNC B1 ;  /* 0x0000000000017941 */ /* 0x000fea0003800000 */
.L_x_91:
[----:B-1----:R-:W-:Y:S01]  /*3270*/  @!P5 IMAD R11, R52, R153, R10 ;  /* 0x00000099340bd224 */ /* 0x002fe200078e020a */
[----:B------:R-:W-:Y:S04]  /*3280*/  BSSY B1, `(.L_x_93) ;  /* 0x0000006000017945 */ /* 0x000fe80003800000 */
[----:B------:R1:W-:Y:S01]  /*3290*/  @!P5 STG.E.U8 desc[UR36][R4.64+0x38], R11 ;  /* 0x0000380b0400d986 */ /* 0x0003e2000c101124 */
[----:B------:R-:W-:Y:S05]  /*32a0*/  @P2 BRA `(.L_x_94) ;  /* 0x00000000000c2947 */ /* 0x000fea0003800000 */
[----:B------:R-:W1:Y:S02]  /*32b0*/  LDG.E.U8 R162, desc[UR36][R2.64+0x39] ;  /* 0x0000392402a27981 */ /* 0x000e64000c1e1100 */
[----:B-1----:R-:W-:-:S05]  /*32c0*/  PRMT R11, R162, 0x8880, RZ ;  /* 0x00008880a20b7816 */ /* 0x002fca00000000ff */
[----:B------:R-:W-:-:S07]  /*32d0*/  IMAD R10, R11, R152, RZ ;  /* 0x000000980b0a7224 */ /* 0x000fce00078e02ff */
.L_x_94:
[----:B------:R-:W-:Y:S05]  /*32e0*/  BSYNC B1 ;  /* 0x0000000000017941 */ /* 0x000fea0003800000 */
.L_x_93:
        /* <DEDUP_REMOVED lines=11> */
.L_x_96:
[----:B------:R-:W-:Y:S05]  /*33a0*/  BSYNC B1 ;  /* 0x0000000000017941 */ /* 0x000fea0003800000 */
.L_x_95:
[----:B-1----:R-:W-:Y:S01]  /*33b0*/  @!P4 IMAD R11, R54, R153, R10 ;  /* 0x00000099360bc224 */ /* 0x002fe200078e020a */
[----:B------:R-:W-:Y:S04]  /*33c0*/  BSSY B1, `(.L_x_97) ;  /* 0x0000006000017945 */ /* 0x000fe80003800000 */
[----:B------:R1:W-:Y:S01]  /*33d0*/  @!P4 STG.E.U8 desc[UR36][R6.64+0x38], R11 ;  /* 0x0000380b0600c986 */ /* 0x0003e2000c101124 */
[----:B------:R-:W-:Y:S05]  /*33e0*/  @P3 BRA `(.L_x_98) ;  /* 0x00000000000c3947 */ /* 0x000fea0003800000 */
[----:B------:R-:W1:Y:S02]  /*33f0*/  LDG.E.U8 R162, desc[UR36][R8.64+0x39] ;  /* 0x0000392408a27981 */ /* 0x000e64000c1e1100 */
[----:B-1----:R-:W-:-:S05]  /*3400*/  PRMT R11, R162, 0x8880, RZ ;  /* 0x00008880a20b7816 */ /* 0x002fca00000000ff */
[----:B------:R-:W-:-:S07]  /*3410*/  IMAD R10, R11, R152, RZ ;  /* 0x000000980b0a7224 */ /* 0x000fce00078e02ff */
.L_x_98:
[----:B------:R-:W-:Y:S05]  /*3420*/  BSYNC B1 ;  /* 0x0000000000017941 */ /* 0x000fea0003800000 */
.L_x_97:
[----:B------:R-:W-:Y:S01]  /*3430*/  @!P3 IMAD R55, R55, R153, R10 ;  /* 0x000000993737b224 */ /* 0x000fe200078e020a */
[----:B------:R-:W-:Y:S04]  /*3440*/  BSSY B1, `(.L_x_99) ;  /* 0x0000006000017945 */ /* 0x000fe80003800000 */
[----:B------:R0:W-:Y:S01]  /*3450*/  @!P3 STG.E.U8 desc[UR36][R6.64+0x39], R55 ;  /* 0x000039370600b986 */ /* 0x0001e2000c101124 */
[----:B------:R-:W-:Y:S05]  /*3460*/  @P5 BRA `(.L_x_100) ;  /* 0x00000000000c5947 */ /* 0x000fea0003800000 */
[----:B------:R-:W1:Y:S02]  /*3470*/  LDG.E.U8 R162, desc[UR36][R2.64+0x40] ;  /* 0x0000402402a27981 */ /* 0x000e64000c1e1100 */
[----:B-1----:R-:W-:-:S05]  /*3480*/  PRMT R11, R162, 0x8880, RZ ;  /* 0x00008880a20b7816 */ /* 0x002fca00000000ff */
[----:B------:R-:W-:-:S07]  /*3490*/  IMAD R10, R11, R152, RZ ;  /* 0x000000980b0a7224 */ /* 0x000fce00078e02ff */
.L_x_100:
[----:B------:R-:W-:Y:S05]  /*34a0*/  BSYNC B1 ;  /* 0x0000000000017941 */ /* 0x000fea0003800000 */
.L_x_99:
[----:B-1----:R-:W-:Y:S01]  /*34b0*/  @!P5 IMAD R11, R56, R153, R10 ;  /* 0x00000099380bd224 */ /* 0x002fe200078e020a */
[----:B------:R-:W-:Y:S04]  /*34c0*/  BSSY B1, `(.L_x_101) ;  /* 0x0000006000017945 */ /* 0x000fe80003800000 */
[----:B------:R1:W-:Y:S01]  /*34d0*/  @!P5 STG.E.U8 desc[UR36][R4.64+0x40], R11 ;  /* 0x0000400b0400d986 */ /* 0x0003e2000c101124 */
[----:B------:R-:W-:Y:S05]  /*34e0*/  @P2 BRA `(.L_x_102) ;  /* 0x00000000000c2947 */ /* 0x000fea0003800000 */
[----:B------:R-:W1:Y:S02]  /*34f0*/  LDG.E.U8 R162, desc[UR36][R2.64+0x41] ;  /* 0x0000412402a27981 */ /* 0x000e64000c1e1100 */
[----:B-1----:R-:W-:-:S05]  /*3500*/  PRMT R11, R162, 0x8880, RZ ;  /* 0x00008880a20b7816 */ /* 0x002fca00000000ff */
[----:B------:R-:W-:-:S07]  /*3510*/  IMAD R10, R11, R152, RZ ;  /* 0x000000980b0a7224 */ /* 0x000fce00078e02ff */
.L_x_102:
[----:B------:R-:W-:Y:S05]  /*3520*/  BSYNC B1 ;  /* 0x0000000000017941 */ /* 0x000fea0003800000 */
.L_x_101:
        /* <DEDUP_REMOVED lines=11> */
.L_x_104:
[----:B------:R-:W-:Y:S05]  /*35e0*/  BSYNC B1 ;  /* 0x0000000000017941 */ /* 0x000fea0003800000 */
.L_x_103:
[----:B-1----:R-:W-:Y:S01]  /*35f0*/  @!P4 IMAD R11, R58, R153, R10 ;  /* 0x000000993a0bc224 */ /* 0x002fe200078e020a */
[----:B------:R-:W-:Y:S04]  /*3600*/  BSSY B1, `(.L_x_105) ;  /* 0x0000006000017945 */ /* 0x000fe80003800000 */
[----:B------:R1:W-:Y:S01]  /*3610*/  @!P4 STG.E.U8 desc[UR36][R6.64+0x40], R11 ;  /* 0x0000400b0600c986 */ /* 0x0003e2000c101124 */
[----:B------:R-:W-:Y:S05]  /*3620*/  @P3 BRA `(.L_x_106) ;  /* 0x00000000000c3947 */ /* 0x000fea0003800000 */
[----:B------:R-:W1:Y:S02]  /*3630*/  LDG.E.U8 R162, desc[UR36][R8.64+0x41] ;  /* 0x0000412408a27981 */ /* 0x000e64000c1e1100 */
[----:B-1----:R-:W-:-:S05]  /*3640*/  PRMT R11, R162, 0x8880, RZ ;  /* 0x00008880a20b7816 */ /* 0x002fca00000000ff */
[----:B------:R-:W-:-:S07]  /*3650*/  IMAD R10, R11, R152, RZ ;  /* 0x000000980b0a7224 */ /* 0x000fce00078e02ff */
.L_x_106:
[----:B------:R-:W-:Y:S05]  /*3660*/  BSYNC B1 ;  /* 0x0000000000017941 */ /* 0x000fea0003800000 */
.L_x_105:
[----:B------:R-:W-:Y:S01]  /*3670*/  @!P3 IMAD R59, R59, R153, R10 ;  /* 0x000000993b3bb224 */ /* 0x000fe200078e020a */
[----:B------:R-:W-:Y:S04]  /*3680*/  BSSY B1, `(.L_x_107) ;  /* 0x0000006000017945 */ /* 0x000fe80003800000 */
[----:B------:R0:W-:Y:S01]  /*3690*/  @!P3 STG.E.U8 desc[UR36][R6.64+0x41], R59 ;  /* 0x0000413b0600b986 */ /* 0x0001e2000c101124 */
[----:B------:R-:W-:Y:S05]  /*36a0*/  @P5 BRA `(.L_x_108) ;  /* 0x00000000000c5947 */ /* 0x000fea0003800000 */
[----:B------:R-:W1:Y:S02]  /*36b0*/  LDG.E.U8 R162, desc[UR36][R2.64+0x48] ;  /* 0x0000482402a27981 */ /* 0x000e64000c1e1100 */
[----:B-1----:R-:W-:-:S05]  /*36c0*/  PRMT R11, R162, 0x8880, RZ ;  /* 0x00008880a20b7816 */ /* 0x002fca00000000ff */
[----:B------:R-:W-:-:S07]  /*36d0*/  IMAD R10, R11, R152, RZ ;  /* 0x000000980b0a7224 */ /* 0x000fce00078e02ff */
.L_x_108:
[----:B------:R-:W-:Y:S05]  /*36e0*/  BSYNC B1 ;  /* 0x0000000000017941 */ /* 0x000fea0003800000 */
.L_x_107:
[----:B-1----:R-:W-:Y:S01]  /*36f0*/  @!P5 IMAD R11, R60, R153, R10 ;  /* 0x000000993c0bd224 */ /* 0x002fe200078e020a */
[----:B------:R-:W-:Y:S04]  /*3700*/  BSSY B1, `(.L_x_109) ;  /* 0x0000006000017945 */ /* 0x000fe80003800000 */
[----:B------:R1:W-:Y:S01]  /*3710*/  @!P5 STG.E.U8 desc[UR36][R4.64+0x48], R11 ;  /* 0x0000480b0400d986 */ /* 0x0003e2000c101124 */
[----:B------:R-:W-:Y:S05]  /*3720*/  @P2 BRA `(.L_x_110) ;  /* 0x00000000000c2947 */ /* 0x000fea0003800000 */
[----:B------:R-:W1:Y:S02]  /*3730*/  LDG.E.U8 R162, desc[UR36][R2.64+0x49] ;  /* 0x0000492402a27981 */ /* 0x000e64000c1e1100 */
[----:B-1----:R-:W-:-:S05]  /*3740*/  PRMT R11, R162, 0x8880, RZ ;  /* 0x00008880a20b7816 */ /* 0x002fca00000000ff */
[----:B------:R-:W-:-:S07]  /*3750*/  IMAD R10, R11, R152, RZ ;  /* 0x000000980b0a7224 */ /* 0x000fce00078e02ff */
.L_x_110:
[----:B------:R-:W-:Y:S05]  /*3760*/  BSYNC B1 ;  /* 0x0000000000017941 */ /* 0x000fea0003800000 */
.L_x_109:
        /* <DEDUP_REMOVED lines=11> */
.L_x_112:
[----:B------:R-:W-:Y:S05]  /*3820*/  BSYNC B1 ;  /* 0x0000000000017941 */ /* 0x000fea0003800000 */
.L_x_111:
[----:B-1----:R-:W-:Y:S01]  /*3830*/  @!P4 IMAD R11, R62, R153, R10 ;  /* 0x000000993e0bc224 */ /* 0x002fe200078e020a */
[----:B------:R-:W-:Y:S04]  /*3840*/  BSSY B1, `(.L_x_113) ;  /* 0x0000006000017945 */ /* 0x000fe80003800000 */
[----:B------:R1:W-:Y:S01]  /*3850*/  @!P4 STG.E.U8 desc[UR36][R6.64+0x48], R11 ;  /* 0x0000480b0600c986 */ /* 0x0003e2000c101124 */
[----:B------:R-:W-:Y:S05]  /*3860*/  @P3 BRA `(.L_x_114) ;  /* 0x00000000000c3947 */ /* 0x000fea0003800000 */
[----:B------:R-:W1:Y:S02]  /*3870*/  LDG.E.U8 R162, desc[UR36][R8.64+0x49] ;  /* 0x0000492408a27981 */ /* 0x000e64000c1e1100 */
[----:B-1----:R-:W-:-:S05]  /*3880*/  PRMT R11, R162, 0x8880, RZ ;  /* 0x00008880a20b7816 */ /* 0x002fca00000000ff */
[----:B------:R-:W-:-:S07]  /*3890*/  IMAD R10, R11, R152, RZ ;  /* 0x000000980b0a7224 */ /* 0x000fce00078e02ff */
.L_x_114:
[----:B------:R-:W-:Y:S05]  /*38a0*/  BSYNC B1 ;  /* 0x0000000000017941 */ /* 0x000fea0003800000 */
.L_x_113:
[----:B------:R-:W-:Y:S01]  /*38b0*/  @!P3 IMAD R63, R63, R153, R10 ;  /* 0x000000993f3fb224 */ /* 0x000fe200078e020a */
[----:B------:R-:W-:Y:S04]  /*38c0*/  BSSY B1, `(.L_x_115) ;  /* 0x0000006000017945 */ /* 0x000fe80003800000 */
[----:B------:R0:W-:Y:S01]  /*38d0*/  @!P3 STG.E.U8 desc[UR36][R6.64+0x49], R63 ;  /* 0x0000493f0600b986 */ /* 0x0001e2000c101124 */
[----:B------:R-:W-:Y:S05]  /*38e0*/  @P5 BRA `(.L_x_116) ;  /* 0x00000000000c5947 */ /* 0x000fea0003800000 */
[----:B------:R-:W1:Y:S02]  /*38f0*/  LDG.E.U8 R162, desc[UR36][R2.64+0x50] ;  /* 0x0000502402a27981 */ /* 0x000e64000c1e1100 */
[----:B-1----:R-:W-:-:S05]  /*3900*/  PRMT R11, R162, 0x8880, RZ ;  /* 0x00008880a20b7816 */ /* 0x002fca00000000ff */
[----:B------:R-:W-:-:S07]  /*3910*/  IMAD R10, R11, R152, RZ ;  /* 0x000000980b0a7224 */ /* 0x000fce00078e02ff */
.L_x_116:
[----:B------:R-:W-:Y:S05]  /*3920*/  BSYNC B1 ;  /* 0x0000000000017941 */ /* 0x000fea0003800000 */
.L_x_115:
[----:B-1----:R-:W-:Y:S01]  /*3930*/  @!P5 IMAD R11, R64, R153, R10 ;  /* 0x00000099400bd224 */ /* 0x002fe200078e020a */
[----:B------:R-:W-:Y:S04]  /*3940*/  BSSY B1, `(.L_x_117) ;  /* 0x0000006000017945 */ /* 0x000fe80003800000 */
[----:B------:R1:W-:Y:S01]  /*3950*/  @!P5 STG.E.U8 desc[UR36][R4.64+0x50], R11 ;  /* 0x0000500b0400d986 */ /* 0x0003e2000c101124 */
[----:B------:R-:W-:Y:S05]  /*3960*/  @P2 BRA `(.L_x_118) ;  /* 0x00000000000c2947 */ /* 0x000fea0003800000 */
[----:B------:R-:W1:Y:S02]  /*3970*/  LDG.E.U8 R162, desc[UR36][R2.64+0x51] ;  /* 0x0000512402a27981 */ /* 0x000e64000c1e1100 */
[----:B-1----:R-:W-:-:S05]  /*3980*/  PRMT R11, R162, 0x8880, RZ ;  /* 0x00008880a20b7816 */ /* 0x002fca00000000ff */
[----:B------:R-:W-:-:S07]  /*3990*/  IMAD R10, R11, R152, RZ ;  /* 0x000000980b0a7224 */ /* 0x000fce00078e02ff */
.L_x_118:
[----:B------:R-:W-:Y:S05]  /*39a0*/  BSYNC B1 ;  /* 0x0000000000017941 */ /* 0x000fea0003800000 */
.L_x_117:
        /* <DEDUP_REMOVED lines=11> */
.L_x_120:
[----:B------:R-:W-:Y:S05]  /*3a60*/  BSYNC B1 ;  /* 0x0000000000017941 */ /* 0x000fea0003800000 */
.L_x_119:
[----:B-1----:R-:W-:Y:S01]  /*3a70*/  @!P4 IMAD R11, R66, R153, R10 ;  /* 0x00000099420bc224 */ /* 0x002fe200078e020a */
[----:B------:R-:W-:Y:S04]  /*3a80*/  BSSY B1, `(.L_x_121) ;  /* 0x0000006000017945 */ /* 0x000fe80003800000 */
[----:B------:R1:W-:Y:S01]  /*3a90*/  @!P4 STG.E.U8 desc[UR36][R6.64+0x50], R11 ;  /* 0x0000500b0600c986 */ /* 0x0003e2000c101124 */
[----:B------:R-:W-:Y:S05]  /*3aa0*/  @P3 BRA `(.L_x_122) ;  /* 0x00000000000c3947 */ /* 0x000fea0003800000 */
[----:B------:R-:W1:Y:S02]  /*3ab0*/  LDG.E.U8 R162, desc[UR36][R8.64+0x51] ;  /* 0x0000512408a27981 */ /* 0x000e64000c1e1100 */
[----:B-1----:R-:W-:-:S05]  /*3ac0*/  PRMT R11, R162, 0x8880, RZ ;  /* 0x00008880a20b7816 */ /* 0x002fca00000000ff */
[----:B------:R-:W-:-:S07]  /*3ad0*/  IMAD R10, R11, R152, RZ ;  /* 0x000000980b0a7224 */ /* 0x000fce00078e02ff */
.L_x_122:
[----:B------:R-:W-:Y:S05]  /*3ae0*/  BSYNC B1 ;  /* 0x0000000000017941 */ /* 0x000fea0003800000 */
.L_x_121:
[----:B------:R-:W-:Y:S01]  /*3af0*/  @!P3 IMAD R67, R67, R153, R10 ;  /* 0x000000994343b224 */ /* 0x000fe200078e020a */
[----:B------:R-:W-:Y:S04]  /*3b00*/  BSSY B1, `(.L_x_123) ;  /* 0x0000006000017945 */ /* 0x000fe80003800000 */
[----:B------:R0:W-:Y:S01]  /*3b10*/  @!P3 STG.E.U8 desc[UR36][R6.64+0x51], R67 ;  /* 0x000051430600b986 */ /* 0x0001e2000c101124 */
[----:B------:R-:W-:Y:S05]  /*3b20*/  @P5 BRA `(.L_x_124) ;  /* 0x00000000000c5947 */ /* 0x000fea0003800000 */
[----:B------:R-:W1:Y:S02]  /*3b30*/  LDG.E.U8 R162, desc[UR36][R2.64+0x58] ;  /* 0x0000582402a27981 */ /* 0x000e64000c1e1100 */
[----:B-1----:R-:W-:-:S05]  /*3b40*/  PRMT R11, R162, 0x8880, RZ ;  /* 0x00008880a20b7816 */ /* 0x002fca00000000ff */
[----:B------:R-:W-:-:S07]  /*3b50*/  IMAD R10, R11, R152, RZ ;  /* 0x000000980b0a7224 */ /* 0x000fce00078e02ff */
.L_x_124:
[----:B------:R-:W-:Y:S05]  /*3b60*/  BSYNC B1 ;  /* 0x0000000000017941 */ /* 0x000fea0003800000 */
.L_x_123:
[----:B-1----:R-:W-:Y:S01]  /*3b70*/  @!P5 IMAD R11, R68, R153, R10 ;  /* 0x00000099440bd224 */ /* 0x002fe200078e020a */
[----:B------:R-:W-:Y:S04]  /*3b80*/  BSSY B1, `(.L_x_125) ;  /* 0x0000006000017945 */ /* 0x000fe80003800000 */
[----:B------:R1:W-:Y:S01]  /*3b90*/  @!P5 STG.E.U8 desc[UR36][R4.64+0x58], R11 ;  /* 0x0000580b0400d986 */ /* 0x0003e2000c101124 */
[----:B------:R-:W-:Y:S05]  /*3ba0*/  @P2 BRA `(.L_x_126) ;  /* 0x00000000000c2947 */ /* 0x000fea0003800000 */
[----:B------:R-:W1:Y:S02]  /*3bb0*/  LDG.E.U8 R162, desc[UR36][R2.64+0x59] ;  /* 0x0000592402a27981 */ /* 0x000e64000c1e1100 */
[----:B-1----:R-:W-:-:S05]  /*3bc0*/  PRMT R11, R162, 0x8880, RZ ;  /* 0x00008880a20b7816 */ /* 0x002fca00000000ff */
[----:B------:R-:W-:-:S07]  /*3bd0*/  IMAD R10, R11, R152, RZ ;  /* 0x000000980b0a7224 */ /* 0x000fce00078e02ff */
.L_x_126:
[----:B------:R-:W-:Y:S05]  /*3be0*/  BSYNC B1 ;  /* 0x0000000000017941 */ /* 0x000fea0003800000 */
.L_x_125:
        /* <DEDUP_REMOVED lines=11> */
.L_x_128:
[----:B------:R-:W-:Y:S05]  /*3ca0*/  BSYNC B1 ;  /* 0x0000000000017941 */ /* 0x000fea0003800000 */
.L_x_127:
[----:B-1----:R-:W-:Y:S01]  /*3cb0*/  @!P4 IMAD R11, R70, R153, R10 ;  /* 0x00000099460bc224 */ /* 0x002fe200078e020a */
[----:B------:R-:W-:Y:S04]  /*3cc0*/  BSSY B1, `(.L_x_129) ;  /* 0x0000006000017945 */ /* 0x000fe80003800000 */
[----:B------:R1:W-:Y:S01]  /*3cd0*/  @!P4 STG.E.U8 desc[UR36][R6.64+0x58], R11 ;  /* 0x0000580b0600c986 */ /* 0x0003e2000c101124 */
[----:B------:R-:W-:Y:S05]  /*3ce0*/  @P3 BRA `(.L_x_130) ;  /* 0x00000000000c3947 */ /* 0x000fea0003800000 */
[----:B------:R-:W1:Y:S02]  /*3cf0*/  LDG.E.U8 R162, desc[UR36][R8.64+0x59] ;  /* 0x0000592408a27981 */ /* 0x000e64000c1e1100 */
[----:B-1----:R-:W-:-:S05]  /*3d00*/  PRMT R11, R162, 0x8880, RZ ;  /* 0x00008880a20b7816 */ /* 0x002fca00000000ff */
[----:B------:R-:W-:-:S07]  /*3d10*/  IMAD R10, R11, R152, RZ ;  /* 0x000000980b0a7224 */ /* 0x000fce00078e02ff */
.L_x_130:
[----:B------:R-:W-:Y:S05]  /*3d20*/  BSYNC B1 ;  /* 0x0000000000017941 */ /* 0x000fea0003800000 */
.L_x_129:
[----:B------:R-:W-:Y:S01]  /*3d30*/  @!P3 IMAD R71, R71, R153, R10 ;  /* 0x000000994747b224 */ /* 0x000fe200078e020a */
[----:B------:R-:W-:Y:S04]  /*3d40*/  BSSY B1, `(.L_x_131) ;  /* 0x0000006000017945 */ /* 0x000fe80003800000 */
[----:B------:R0:W-:Y:S01]  /*3d50*/  @!P3 STG.E.U8 desc[UR36][R6.64+0x59], R71 ;  /* 0x000059470600b986 */ /* 0x0001e2000c101124 */
[----:B------:R-:W-:Y:S05]  /*3d60*/  @P5 BRA `(.L_x_132) ;  /* 0x00000000000c5947 */ /* 0x000fea0003800000 */
[----:B------:R-:W1:Y:S02]  /*3d70*/  LDG.E.U8 R162, desc[UR36][R2.64+0x60] ;  /* 0x0000602402a27981 */ /* 0x000e64000c1e1100 */
[----:B-1----:R-:W-:-:S05]  /*3d80*/  PRMT R11, R162, 0x8880, RZ ;  /* 0x00008880a20b7816 */ /* 0x002fca00000000ff */
[----:B------:R-:W-:-:S07]  /*3d90*/  IMAD R10, R11, R152, RZ ;  /* 0x000000980b0a7224 */ /* 0x000fce00078e02ff */
.L_x_132:
[----:B------:R-:W-:Y:S05]  /*3da0*/  BSYNC B1 ;  /* 0x0000000000017941 */ /* 0x000fea0003800000 */
.L_x_131:
[----:B-1----:R-:W-:Y:S01]  /*3db0*/  @!P5 IMAD R11, R72, R153, R10 ;  /* 0x00000099480bd224 */ /* 0x002fe200078e020a */
[----:B------:R-:W-:Y:S04]  /*3dc0*/  BSSY B1, `(.L_x_133) ;  /* 0x0000006000017945 */ /* 0x000fe80003800000 */
[----:B------:R1:W-:Y:S01]  /*3dd0*/  @!P5 STG.E.U8 desc[UR36][R4.64+0x60], R11 ;  /* 0x0000600b0400d986 */ /* 0x0003e2000c101124 */
[----:B------:R-:W-:Y:S05]  /*3de0*/  @P2 BRA `(.L_x_134) ;  /* 0x00000000000c2947 */ /* 0x000fea0003800000 */
[----:B------:R-:W1:Y:S02]  /*3df0*/  LDG.E.U8 R162, desc[UR36][R2.64+0x61] ;  /* 0x0000612402a27981 */ /* 0x000e64000c1e1100 */
[----:B-1----:R-:W-:-:S05]  /*3e00*/  PRMT R11, R162, 0x8880, RZ ;  /* 0x00008880a20b7816 */ /* 0x002fca00000000ff */
[----:B------:R-:W-:-:S07]  /*3e10*/  IMAD R10, R11, R152, RZ ;  /* 0x000000980b0a7224 */ /* 0x000fce00078e02ff */
.L_x_134:
[----:B------:R-:W-:Y:S05]  /*3e20*/  BSYNC B1 ;  /* 0x0000000000017941 */ /* 0x000fea0003800000 */
.L_x_133:
        /* <DEDUP_REMOVED lines=11> */
.L_x_136:
[----:B------:R-:W-:Y:S05]  /*3ee0*/  BSYNC B1 ;  /* 0x0000000000017941 */ /* 0x000fea0003800000 */
.L_x_135:
[----:B-1----:R-:W-:Y:S01]  /*3ef0*/  @!P4 IMAD R11, R74, R153, R10 ;  /* 0x000000994a0bc224 */ /* 0x002fe200078e020a */
[----:B------:R-:W-:Y:S04]  /*3f00*/  BSSY B1, `(.L_x_137) ;  /* 0x0000006000017945 */ /* 0x000fe80003800000 */
[----:B------:R1:W-:Y:S01]  /*3f10*/  @!P4 STG.E.U8 desc[UR36][R6.64+0x60], R11 ;  /* 0x0000600b0600c986 */ /* 0x0003e2000c101124 */
[----:B------:R-:W-:Y:S05]  /*3f20*/  @P3 BRA `(.L_x_138) ;  /* 0x00000000000c3947 */ /* 0x000fea0003800000 */
[----:B------:R-:W1:Y:S02]  /*3f30*/  LDG.E.U8 R162, desc[UR36][R8.64+0x61] ;  /* 0x0000612408a27981 */ /* 0x000e64000c1e1100 */
[----:B-1----:R-:W-:-:S05]  /*3f40*/  PRMT R11, R162, 0x8880, RZ ;  /* 0x00008880a20b7816 */ /* 0x002fca00000000ff */
[----:B------:R-:W-:-:S07]  /*3f50*/  IMAD R10, R11, R152, RZ ;  /* 0x000000980b0a7224 */ /* 0x000fce00078e02ff */
.L_x_138:
[----:B------:R-:W-:Y:S05]  /*3f60*/  BSYNC B1 ;  /* 0x0000000000017941 */ /* 0x000fea0003800000 */
.L_x_137:
[----:B------:R-:W-:Y:S01]  /*3f70*/  @!P3 IMAD R75, R75, R153, R10 ;  /* 0x000000994b4bb224 */ /* 0x000fe200078e020a */
[----:B------:R-:W-:Y:S04]  /*3f80*/  BSSY B1, `(.L_x_139) ;  /* 0x0000006000017945 */ /* 0x000fe80003800000 */
[----:B------:R0:W-:Y:S01]  /*3f90*/  @!P3 STG.E.U8 desc[UR36][R6.64+0x61], R75 ;  /* 0x0000614b0600b986 */ /* 0x0001e2000c101124 */
[----:B------:R-:W-:Y:S05]  /*3fa0*/  @P5 BRA `(.L_x_140) ;  /* 0x00000000000c5947 */ /* 0x000fea0003800000 */
[----:B------:R-:W1:Y:S02]  /*3fb0*/  LDG.E.U8 R162, desc[UR36][R2.64+0x68] ;  /* 0x0000682402a27981 */ /* 0x000e64000c1e1100 */
[----:B-1----:R-:W-:-:S05]  /*3fc0*/  PRMT R11, R162, 0x8880, RZ ;  /* 0x00008880a20b7816 */ /* 0x002fca00000000ff */
[----:B------:R-:W-:-:S07]  /*3fd0*/  IMAD R10, R11, R152, RZ ;  /* 0x000000980b0a7224 */ /* 0x000fce00078e02ff */
.L_x_140:
[----:B------:R-:W-:Y:S05]  /*3fe0*/  BSYNC B1 ;  /* 0x0000000000017941 */ /* 0x000fea0003800000 */
.L_x_139:
[----:B-1----:R-:W-:Y:S01]  /*3ff0*/  @!P5 IMAD R11, R76, R153, R10 ;  /* 0x000000994c0bd224 */ /* 0x002fe200078e020a */
[----:B------:R-:W-:Y:S04]  /*4000*/  BSSY B1, `(.L_x_141) ;  /* 0x0000006000017945 */ /* 0x000fe80003800000 */
[----:B------:R1:W-:Y:S01]  /*4010*/  @!P5 STG.E.U8 desc[UR36][R4.64+0x68], R11 ;  /* 0x0000680b0400d986 */ /* 0x0003e2000c101124 */
[----:B------:R-:W-:Y:S05]  /*4020*/  @P2 BRA `(.L_x_142) ;  /* 0x00000000000c2947 */ /* 0x000fea0003800000 */
[----:B------:R-:W1:Y:S02]  /*4030*/  LDG.E.U8 R162, desc[UR36][R2.64+0x69] ;  /* 0x0000692402a27981 */ /* 0x000e64000c1e1100 */
[----:B-1----:R-:W-:-:S05]  /*4040*/  PRMT R11, R162, 0x8880, RZ ;  /* 0x00008880a20b7816 */ /* 0x002fca00000000ff */
[----:B------:R-:W-:-:S07]  /*4050*/  IMAD R10, R11, R152, RZ ;  /* 0x000000980b0a7224 */ /* 0x000fce00078e02ff */
.L_x_142:
[----:B------:R-:W-:Y:S05]  /*4060*/  BSYNC B1 ;  /* 0x0000000000017941 */ /* 0x000fea0003800000 */
.L_x_141:
        /* <DEDUP_REMOVED lines=11> */
.L_x_144:
[----:B------:R-:W-:Y:S05]  /*4120*/  BSYNC B1 ;  /* 0x0000000000017941 */ /* 0x000fea0003800000 */
.L_x_143:
[----:B-1----:R-:W-:Y:S01]  /*4130*/  @!P4 IMAD R11, R78, R153, R10 ;  /* 0x000000994e0bc224 */ /* 0x002fe200078e020a */
[----:B------:R-:W-:Y:S04]  /*4140*/  BSSY B1, `(.L_x_145) ;  /* 0x0000006000017945 */ /* 0x000fe80003800000 */
[----:B------:R1:W-:Y:S01]  /*4150*/  @!P4 STG.E.U8 desc[UR36][R6.64+0x68], R11 ;  /* 0x0000680b0600c986 */ /* 0x0003e2000c101124 */
[----:B------:R-:W-:Y:S05]  /*4160*/  @P3 BRA `(.L_x_146) ;  /* 0x00000000000c3947 */ /* 0x000fea0003800000 */
[----:B------:R-:W1:Y:S02]  /*4170*/  LDG.E.U8 R162, desc[UR36][R8.64+0x69] ;  /* 0x0000692408a27981 */ /* 0x000e64000c1e1100 */
[----:B-1----:R-:W-:-:S05]  /*4180*/  PRMT R11, R162, 0x8880, RZ ;  /* 0x00008880a20b7816 */ /* 0x002fca00000000ff */
[----:B------:R-:W-:-:S07]  /*4190*/  IMAD R10, R11, R152, RZ ;  /* 0x000000980b0a7224 */ /* 0x000fce00078e02ff */
.L_x_146:
[----:B------:R-:W-:Y:S05]  /*41a0*/  BSYNC B1 ;  /* 0x0000000000017941 */ /* 0x000fea0003800000 */
.L_x_145:
[----:B------:R-:W-:Y:S01]  /*41b0*/  @!P3 IMAD R79, R79, R153, R10 ;  /* 0x000000994f4fb224 */ /* 0x000fe200078e020a */
[----:B------:R-:W-:Y:S04]  /*41c0*/  BSSY B1, `(.L_x_147) ;  /* 0x0000006000017945 */ /* 0x000fe80003800000 */
[----:B------:R0:W-:Y:S01]  /*41d0*/  @!P3 STG.E.U8 desc[UR36][R6.64+0x69], R79 ;  /* 0x0000694f0600b986 */ /* 0x0001e2000c101124 */
[----:B------:R-:W-:Y:S05]  /*41e0*/  @P5 BRA `(.L_x_148) ;  /* 0x00000000000c5947 */ /* 0x000fea0003800000 */
[----:B------:R-:W1:Y:S02]  /*41f0*/  LDG.E.U8 R162, desc[UR36][R2.64+0x70] ;  /* 0x0000702402a27981 */ /* 0x000e64000c1e1100 */
[----:B-1----:R-:W-:-:S05]  /*4200*/  PRMT R11, R162, 0x8880, RZ ;  /* 0x00008880a20b7816 */ /* 0x002fca00000000ff */
[----:B------:R-:W-:-:S07]  /*4210*/  IMAD R10, R11, R152, RZ ;  /* 0x000000980b0a7224 */ /* 0x000fce00078e02ff */
.L_x_148:
[----:B------:R-:W-:Y:S05]  /*4220*/  BSYNC B1 ;  /* 0x0000000000017941 */ /* 0x000fea0003800000 */
.L_x_147:
[----:B-1----:R-:W-:Y:S01]  /*4230*/  @!P5 IMAD R11, R80, R153, R10 ;  /* 0x00000099500bd224 */ /* 0x002fe200078e020a */
[----:B------:R-:W-:Y:S04]  /*4240*/  BSSY B1, `(.L_x_149) ;  /* 0x0000006000017945 */ /* 0x000fe80003800000 */
[----:B------:R1:W-:Y:S01]  /*4250*/  @!P5 STG.E.U8 desc[UR36][R4.64+0x70], R11 ;  /* 0x0000700b0400d986 */ /* 0x0003e2000c101124 */
[----:B------:R-:W-:Y:S05]  /*4260*/  @P2 BRA `(.L_x_150) ;  /* 0x00000000000c2947 */ /* 0x000fea0003800000 */
[----:B------:R-:W1:Y:S02]  /*4270*/  LDG.E.U8 R162, desc[UR36][R2.64+0x71] ;  /* 0x0000712402a27981 */ /* 0x000e64000c1e1100 */
[----:B-1----:R-:W-:-:S05]  /*4280*/  PRMT R11, R162, 0x8880, RZ ;  /* 0x00008880a20b7816 */ /* 0x002fca00000000ff */
[----:B------:R-:W-:-:S07]  /*4290*/  IMAD R10, R11, R152, RZ ;  /* 0x000000980b0a7224 */ /* 0x000fce00078e02ff */
.L_x_150:
[----:B------:R-:W-:Y:S05]  /*42a0*/  BSYNC B1 ;  /* 0x0000000000017941 */ /* 0x000fea0003800000 */
.L_x_149:
        /* <DEDUP_REMOVED lines=11> */
.L_x_152:
[----:B------:R-:W-:Y:S05]  /*4360*/  BSYNC B1 ;  /* 0x0000000000017941 */ /* 0x000fea0003800000 */
.L_x_151:
[----:B-1----:R-:W-:Y:S01]  /*4370*/  @!P4 IMAD R11, R82, R153, R10 ;  /* 0x00000099520bc224 */ /* 0x002fe200078e020a */
[----:B------:R-:W-:Y:S04]  /*4380*/  BSSY B1, `(.L_x_153) ;  /* 0x0000006000017945 */ /* 0x000fe80003800000 */
[----:B------:R1:W-:Y:S01]  /*4390*/  @!P4 STG.E.U8 desc[UR36][R6.64+0x70], R11 ;  /* 0x0000700b0600c986 */ /* 0x0003e2000c101124 */
[----:B------:R-:W-:Y:S05]  /*43a0*/  @P3 BRA `(.L_x_154) ;  /* 0x00000000000c3947 */ /* 0x000fea0003800000 */
[----:B------:R-:W1:Y:S02]  /*43b0*/  LDG.E.U8 R162, desc[UR36][R8.64+0x71] ;  /* 0x0000712408a27981 */ /* 0x000e64000c1e1100 */
[----:B-1----:R-:W-:-:S05]  /*43c0*/  PRMT R11, R162, 0x8880, RZ ;  /* 0x00008880a20b7816 */ /* 0x002fca00000000ff */
[----:B------:R-:W-:-:S07]  /*43d0*/  IMAD R10, R11, R152, RZ ;  /* 0x000000980b0a7224 */ /* 0x000fce00078e02ff */
.L_x_154:
[----:B------:R-:W-:Y:S05]  /*43e0*/  BSYNC B1 ;  /* 0x0000000000017941 */ /* 0x000fea0003800000 */
.L_x_153:
[----:B------:R-:W-:Y:S01]  /*43f0*/  @!P3 IMAD R83, R83, R153, R10 ;  /* 0x000000995353b224 */ /* 0x000fe200078e020a */
[----:B------:R-:W-:Y:S04]  /*4400*/  BSSY B1, `(.L_x_155) ;  /* 0x0000006000017945 */ /* 0x000fe80003800000 */
[----:B------:R0:W-:Y:S01]  /*4410*/  @!P3 STG.E.U8 desc[UR36][R6.64+0x71], R83 ;  /* 0x000071530600b986 */ /* 0x0001e2000c101124 */
[----:B------:R-:W-:Y:S05]  /*4420*/  @P5 BRA `(.L_x_156) ;  /* 0x00000000000c5947 */ /* 0x000fea0003800000 */
[----:B------:R-:W1:Y:S02]  /*4430*/  LDG.E.U8 R162, desc[UR36][R2.64+0x78] ;  /* 0x0000782402a27981 */ /* 0x000e64000c1e1100 */
[----:B-1----:R-:W-:-:S05]  /*4440*/  PRMT R11, R162, 0x8880, RZ ;  /* 0x00008880a20b7816 */ /* 0x002fca00000000ff */
[----:B------:R-:W-:-:S07]  /*4450*/  IMAD R10, R11, R152, RZ ;  /* 0x000000980b0a7224 */ /* 0x000fce00078e02ff */
.L_x_156:
[----:B------:R-:W-:Y:S05]  /*4460*/  BSYNC B1 ;  /* 0x0000000000017941 */ /* 0x000fea0003800000 */
.L_x_155:
[----:B-1----:R-:W-:Y:S01]  /*4470*/  @!P5 IMAD R11, R84, R153, R10 ;  /* 0x00000099540bd224 */ /* 0x002fe200078e020a */
[----:B------:R-:W-:Y:S04]  /*4480*/  BSSY B1, `(.L_x_157) ;  /* 0x0000006000017945 */ /* 0x000fe80003800000 */
[----:B------:R1:W-:Y:S01]  /*4490*/  @!P5 STG.E.U8 desc[UR36][R4.64+0x78], R11 ;  /* 0x0000780b0400d986 */ /* 0x0003e2000c101124 */
[----:B------:R-:W-:Y:S05]  /*44a0*/  @P2 BRA `(.L_x_158) ;  /* 0x00000000000c2947 */ /* 0x000fea0003800000 */
[----:B------:R-:W1:Y:S02]  /*44b0*/  LDG.E.U8 R162, desc[UR36][R2.64+0x79] ;  /* 0x0000792402a27981 */ /* 0x000e64000c1e1100 */
[----:B-1----:R-:W-:-:S05]  /*44c0*/  PRMT R11, R162, 0x8880, RZ ;  /* 0x00008880a20b7816 */ /* 0x002fca00000000ff */
[----:B------:R-:W-:-:S07]  /*44d0*/  IMAD R10, R11, R152, RZ ;  /* 0x000000980b0a7224 */ /* 0x000fce00078e02ff */
.L_x_158:
[----:B------:R-:W-:Y:S05]  /*44e0*/  BSYNC B1 ;  /* 0x0000000000017941 */ /* 0x000fea0003800000 */
.L_x_157:
        /* <DEDUP_REMOVED lines=11> */
.L_x_160:
[----:B------:R-:W-:Y:S05]  /*45a0*/  BSYNC B1 ;  /* 0x0000000000017941 */ /* 0x000fea0003800000 */
.L_x_159:
[----:B-1----:R-:W-:Y:S01]  /*45b0*/  @!P4 IMAD R11, R86, R153, R10 ;  /* 0x00000099560bc224 */ /* 0x002fe200078e020a */
[----:B------:R-:W-:Y:S04]  /*45c0*/  BSSY B1, `(.L_x_161) ;  /* 0x0000006000017945 */ /* 0x000fe80003800000 */
[----:B------:R1:W-:Y:S01]  /*45d0*/  @!P4 STG.E.U8 desc[UR36][R6.64+0x78], R11 ;  /* 0x0000780b0600c986 */ /* 0x0003e2000c101124 */
[----:B------:R-:W-:Y:S05]  /*45e0*/  @P3 BRA `(.L_x_162) ;  /* 0x00000000000c3947 */ /* 0x000fea0003800000 */
[----:B------:R-:W1:Y:S02]  /*45f0*/  LDG.E.U8 R162, desc[UR36][R8.64+0x79] ;  /* 0x0000792408a27981 */ /* 0x000e64000c1e1100 */
[----:B-1----:R-:W-:-:S05]  /*4600*/  PRMT R11, R162, 0x8880, RZ ;  /* 0x00008880a20b7816 */ /* 0x002fca00000000ff */
[----:B------:R-:W-:-:S07]  /*4610*/  IMAD R10, R11, R152, RZ ;  /* 0x000000980b0a7224 */ /* 0x000fce00078e02ff */
.L_x_162:
[----:B------:R-:W-:Y:S05]  /*4620*/  BSYNC B1 ;  /* 0x0000000000017941 */ /* 0x000fea0003800000 */
.L_x_161:
[----:B------:R-:W-:Y:S01]  /*4630*/  @!P3 IMAD R87, R87, R153, R10 ;  /* 0x000000995757b224 */ /* 0x000fe200078e020a */
[----:B------:R-:W-:Y:S04]  /*4640*/  BSSY B1, `(.L_x_163) ;  /* 0x0000006000017945 */ /* 0x000fe80003800000 */
[----:B------:R0:W-:Y:S01]  /*4650*/  @!P3 STG.E.U8 desc[UR36][R6.64+0x79], R87 ;  /* 0x000079570600b986 */ /* 0x0001e2000c101124 */
[----:B------:R-:W-:Y:S05]  /*4660*/  @P5 BRA `(.L_x_164) ;  /* 0x00000000000c5947 */ /* 0x000fea0003800000 */
[----:B------:R-:W1:Y:S02]  /*4670*/  LDG.E.U8 R162, desc[UR36][R2.64+0x80] ;  /* 0x0000802402a27981 */ /* 0x000e64000c1e1100 */
[----:B-1----:R-:W-:-:S05]  /*4680*/  PRMT R11, R162, 0x8880, RZ ;  /* 0x00008880a20b7816 */ /* 0x002fca00000000ff */
[----:B------:R-:W-:-:S07]  /*4690*/  IMAD R10, R11, R152, RZ ;  /* 0x000000980b0a7224 */ /* 0x000fce00078e02ff */
.L_x_164:
[----:B------:R-:W-:Y:S05]  /*46a0*/  BSYNC B1 ;  /* 0x0000000000017941 */ /* 0x000fea0003800000 */
.L_x_163:
[----:B-1----:R-:W-:Y:S01]  /*46b0*/  @!P5 IMAD R11, R88, R153, R10 ;  /* 0x00000099580bd224 */ /* 0x002fe200078e020a */
[----:B------:R-:W-:Y:S04]  /*46c0*/  BSSY B1, `(.L_x_165) ;  /* 0x0000006000017945 */ /* 0x000fe80003800000 */
[----:B------:R1:W-:Y:S01]  /*46d0*/  @!P5 STG.E.U8 desc[UR36][R4.64+0x80], R11 ;  /* 0x0000800b0400d986 */ /* 0x0003e2000c101124 */
[----:B------:R-:W-:Y:S05]  /*46e0*/  @P2 BRA `(.L_x_166) ;  /* 0x00000000000c2947 */ /* 0x000fea0003800000 */
[----:B------:R-:W1:Y:S02]  /*46f0*/  LDG.E.U8 R162, desc[UR36][R2.64+0x81] ;  /* 0x0000812402a27981 */ /* 0x000e64000c1e1100 */
[----:B-1----:R-:W-:-:S05]  /*4700*/  PRMT R11, R162, 0x8880, RZ ;  /* 0x00008880a20b7816 */ /* 0x002fca00000000ff */
[----:B------:R-:W-:-:S07]  /*4710*/  IMAD R10, R11, R152, RZ ;  /* 0x000000980b0a7224 */ /* 0x000fce00078e02ff */
.L_x_166:
[----:B------:R-:W-:Y:S05]  /*4720*/  BSYNC B1 ;  /* 0x0000000000017941 */ /* 0x000fea0003800000 */
.L_x_165:
        /* <DEDUP_REMOVED lines=11> */
.L_x_168:
[----:B------:R-:W-:Y:S05]  /*47e0*/  BSYNC B1 ;  /* 0x0000000000017941 */ /* 0x000fea0003800000 */
.L_x_167:
[----:B-1----:R-:W-:Y:S01]  /*47f0*/  @!P4 IMAD R11, R90, R153, R10 ;  /* 0x000000995a0bc224 */ /* 0x002fe200078e020a */
[----:B------:R-:W-:Y:S04]  /*4800*/  BSSY B1, `(.L_x_169) ;  /* 0x0000006000017945 */ /* 0x000fe80003800000 */
[----:B------:R1:W-:Y:S01]  /*4810*/  @!P4 STG.E.U8 desc[UR36][R6.64+0x80], R11 ;  /* 0x0000800b0600c986 */ /* 0x0003e2000c101124 */
[----:B------:R-:W-:Y:S05]  /*4820*/  @P3 BRA `(.L_x_170) ;  /* 0x00000000000c3947 */ /* 0x000fea0003800000 */
[----:B------:R-:W1:Y:S02]  /*4830*/  LDG.E.U8 R162, desc[UR36][R8.64+0x81] ;  /* 0x0000812408a27981 */ /* 0x000e64000c1e1100 */
[----:B-1----:R-:W-:-:S05]  /*4840*/  PRMT R11, R162, 0x8880, RZ ;  /* 0x00008880a20b7816 */ /* 0x002fca00000000ff */
[----:B------:R-:W-:-:S07]  /*4850*/  IMAD R10, R11, R152, RZ ;  /* 0x000000980b0a7224 */ /* 0x000fce00078e02ff */
.L_x_170:
[----:B------:R-:W-:Y:S05]  /*4860*/  BSYNC B1 ;  /* 0x0000000000017941 */ /* 0x000fea0003800000 */
.L_x_169:
[----:B------:R-:W-:Y:S01]  /*4870*/  @!P3 IMAD R91, R91, R153, R10 ;  /* 0x000000995b5bb224 */ /* 0x000fe200078e020a */
[----:B------:R-:W-:Y:S04]  /*4880*/  BSSY B1, `(.L_x_171) ;  /* 0x0000006000017945 */ /* 0x000fe80003800000 */
[----:B------:R0:W-:Y:S01]  /*4890*/  @!P3 STG.E.U8 desc[UR36][R6.64+0x81], R91 ;  /* 0x0000815b0600b986 */ /* 0x0001e2000c101124 */
[----:B------:R-:W-:Y:S05]  /*48a0*/  @P5 BRA `(.L_x_172) ;  /* 0x00000000000c5947 */ /* 0x000fea0003800000 */
[----:B------:R-:W1:Y:S02]  /*48b0*/  LDG.E.U8 R162, desc[UR36][R2.64+0x88] ;  /* 0x0000882402a27981 */ /* 0x000e64000c1e1100 */
[----:B-1----:R-:W-:-:S05]  /*48c0*/  PRMT R11, R162, 0x8880, RZ ;  /* 0x00008880a20b7816 */ /* 0x002fca00000000ff */
[----:B------:R-:W-:-:S07]  /*48d0*/  IMAD R10, R11, R152, RZ ;  /* 0x000000980b0a7224 */ /* 0x000fce00078e02ff */
.L_x_172:
[----:B------:R-:W-:Y:S05]  /*48e0*/  BSYNC B1 ;  /* 0x0000000000017941 */ /* 0x000fea0003800000 */
.L_x_171:
[----:B-1----:R-:W-:Y:S01]  /*48f0*/  @!P5 IMAD R11, R92, R153, R10 ;  /* 0x000000995c0bd224 */ /* 0x002fe200078e020a */
[----:B------:R-:W-:Y:S04]  /*4900*/  BSSY B1, `(.L_x_173) ;  /* 0x0000006000017945 */ /* 0x000fe80003800000 */
[----:B------:R1:W-:Y:S01]  /*4910*/  @!P5 STG.E.U8 desc[UR36][R4.64+0x88], R11 ;  /* 0x0000880b0400d986 */ /* 0x0003e2000c101124 */
[----:B------:R-:W-:Y:S05]  /*4920*/  @P2 BRA `(.L_x_174) ;  /* 0x00000000000c2947 */ /* 0x000fea0003800000 */
[----:B------:R-:W1:Y:S02]  /*4930*/  LDG.E.U8 R162, desc[UR36][R2.64+0x89] ;  /* 0x0000892402a27981 */ /* 0x000e64000c1e1100 */
[----:B-1----:R-:W-:-:S05]  /*4940*/  PRMT R11, R162, 0x8880, RZ ;  /* 0x00008880a20b7816 */ /* 0x002fca00000000ff */
[----:B------:R-:W-:-:S07]  /*4950*/  IMAD R10, R11, R152, RZ ;  /* 0x000000980b0a7224 */ /* 0x000fce00078e02ff */
.L_x_174:
[----:B------:R-:W-:Y:S05]  /*4960*/  BSYNC B1 ;  /* 0x0000000000017941 */ /* 0x000fea0003800000 */
.L_x_173:
        /* <DEDUP_REMOVED lines=11> */
.L_x_176:
[----:B------:R-:W-:Y:S05]  /*4a20*/  BSYNC B1 ;  /* 0x0000000000017941 */ /* 0x000fea0003800000 */
.L_x_175:
[----:B-1----:R-:W-:Y:S01]  /*4a30*/  @!P4 IMAD R11, R94, R153, R10 ;  /* 0x000000995e0bc224 */ /* 0x002fe200078e020a */
[----:B------:R-:W-:Y:S04]  /*4a40*/  BSSY B1, `(.L_x_177) ;  /* 0x0000006000017945 */ /* 0x000fe80003800000 */
[----:B------:R1:W-:Y:S01]  /*4a50*/  @!P4 STG.E.U8 desc[UR36][R6.64+0x88], R11 ;  /* 0x0000880b0600c986 */ /* 0x0003e2000c101124 */
[----:B------:R-:W-:Y:S05]  /*4a60*/  @P3 BRA `(.L_x_178) ;  /* 0x00000000000c3947 */ /* 0x000fea0003800000 */
[----:B------:R-:W1:Y:S02]  /*4a70*/  LDG.E.U8 R162, desc[UR36][R8.64+0x89] ;  /* 0x0000892408a27981 */ /* 0x000e64000c1e1100 */
[----:B-1----:R-:W-:-:S05]  /*4a80*/  PRMT R11, R162, 0x8880, RZ ;  /* 0x00008880a20b7816 */ /* 0x002fca00000000ff */
[----:B------:R-:W-:-:S07]  /*4a90*/  IMAD R10, R11, R152, RZ ;  /* 0x000000980b0a7224 */ /* 0x000fce00078e02ff */
.L_x_178:
[----:B------:R-:W-:Y:S05]  /*4aa0*/  BSYNC B1 ;  /* 0x0000000000017941 */ /* 0x000fea0003800000 */
.L_x_177:
[----:B------:R-:W-:Y:S01]  /*4ab0*/  @!P3 IMAD R95, R95, R153, R10 ;  /* 0x000000995f5fb224 */ /* 0x000fe200078e020a */
[----:B------:R-:W-:Y:S04]  /*4ac0*/  BSSY B1, `(.L_x_179) ;  /* 0x0000006000017945 */ /* 0x000fe80003800000 */
[----:B------:R0:W-:Y:S01]  /*4ad0*/  @!P3 STG.E.U8 desc[UR36][R6.64+0x89], R95 ;  /* 0x0000895f0600b986 */ /* 0x0001e2000c101124 */
[----:B------:R-:W-:Y:S05]  /*4ae0*/  @P5 BRA `(.L_x_180) ;  /* 0x00000000000c5947 */ /* 0x000fea0003800000 */
[----:B------:R-:W1:Y:S02]  /*4af0*/  LDG.E.U8 R162, desc[UR36][R2.64+0x90] ;  /* 0x0000902402a27981 */ /* 0x000e64000c1e1100 */
[----:B-1----:R-:W-:-:S05]  /*4b00*/  PRMT R11, R162, 0x8880, RZ ;  /* 0x00008880a20b7816 */ /* 0x002fca00000000ff */
[----:B------:R-:W-:-:S07]  /*4b10*/  IMAD R10, R11, R152, RZ ;  /* 0x000000980b0a7224 */ /* 0x000fce00078e02ff */
.L_x_180:
[----:B------:R-:W-:Y:S05]  /*4b20*/  BSYNC B1 ;  /* 0x0000000000017941 */ /* 0x000fea0003800000 */
.L_x_179:
[----:B-1----:R-:W-:Y:S01]  /*4b30*/  @!P5 IMAD R11, R96, R153, R10 ;  /* 0x00000099600bd224 */ /* 0x002fe200078e020a */
[----:B------:R-:W-:Y:S04]  /*4b40*/  BSSY B1, `(.L_x_181) ;  /* 0x0000006000017945 */ /* 0x000fe80003800000 */
[----:B------:R1:W-:Y:S01]  /*4b50*/  @!P5 STG.E.U8 desc[UR36][R4.64+0x90], R11 ;  /* 0x0000900b0400d986 */ /* 0x0003e2000c101124 */
[----:B------:R-:W-:Y:S05]  /*4b60*/  @P2 BRA `(.L_x_182) ;  /* 0x00000000000c2947 */ /* 0x000fea0003800000 */
[----:B------:R-:W1:Y:S02]  /*4b70*/  LDG.E.U8 R162, desc[UR36][R2.64+0x91] ;  /* 0x0000912402a27981 */ /* 0x000e64000c1e1100 */
[----:B-1----:R-:W-:-:S05]  /*4b80*/  PRMT R11, R162, 0x8880, RZ ;  /* 0x00008880a20b7816 */ /* 0x002fca00000000ff */
[----:B------:R-:W-:-:S07]  /*4b90*/  IMAD R10, R11, R152, RZ ;  /* 0x000000980b0a7224 */ /* 0x000fce00078e02ff */
.L_x_182:
[----:B------:R-:W-:Y:S05]  /*4ba0*/  BSYNC B1 ;  /* 0x0000000000017941 */ /* 0x000fea0003800000 */
.L_x_181:
        /* <DEDUP_REMOVED lines=11> */
.L_x_184:
[----:B------:R-:W-:Y:S05]  /*4c60*/  BSYNC B1 ;  /* 0x0000000000017941 */ /* 0x000fea0003800000 */
.L_x_183:
[----:B-1----:R-:W-:Y:S01]  /*4c70*/  @!P4 IMAD R11, R98, R153, R10 ;  /* 0x00000099620bc224 */ /* 0x002fe200078e020a */
[----:B------:R-:W-:Y:S04]  /*4c80*/  BSSY B1, `(.L_x_185) ;  /* 0x0000006000017945 */ /* 0x000fe80003800000 */
[----:B------:R1:W-:Y:S01]  /*4c90*/  @!P4 STG.E.U8 desc[UR36][R6.64+0x90], R11 ;  /* 0x0000900b0600c986 */ /* 0x0003e2000c101124 */
[----:B------:R-:W-:Y:S05]  /*4ca0*/  @P3 BRA `(.L_x_186) ;  /* 0x00000000000c3947 */ /* 0x000fea0003800000 */
[----:B------:R-:W1:Y:S02]  /*4cb0*/  LDG.E.U8 R162, desc[UR36][R8.64+0x91] ;  /* 0x0000912408a27981 */ /* 0x000e64000c1e1100 */
[----:B-1----:R-:W-:-:S05]  /*4cc0*/  PRMT R11, R162, 0x8880, RZ ;  /* 0x00008880a20b7816 */ /* 0x002fca00000000ff */
[----:B------:R-:W-:-:S07]  /*4cd0*/  IMAD R10, R11, R152, RZ ;  /* 0x000000980b0a7224 */ /* 0x000fce00078e02ff */
.L_x_186:
[----:B------:R-:W-:Y:S05]  /*4ce0*/  BSYNC B1 ;  /* 0x0000000000017941 */ /* 0x000fea0003800000 */
.L_x_185:
[----:B------:R-:W-:Y:S01]  /*4cf0*/  @!P3 IMAD R99, R99, R153, R10 ;  /* 0x000000996363b224 */ /* 0x000fe200078e020a */
[----:B------:R-:W-:Y:S04]  /*4d00*/  BSSY B1, `(.L_x_187) ;  /* 0x0000006000017945 */ /* 0x000fe80003800000 */
[----:B------:R0:W-:Y:S01]  /*4d10*/  @!P3 STG.E.U8 desc[UR36][R6.64+0x91], R99 ;  /* 0x000091630600b986 */ /* 0x0001e2000c101124 */
[----:B------:R-:W-:Y:S05]  /*4d20*/  @P5 BRA `(.L_x_188) ;  /* 0x00000000000c5947 */ /* 0x000fea0003800000 */
[----:B------:R-:W1:Y:S02]  /*4d30*/  LDG.E.U8 R162, desc[UR36][R2.64+0x98] ;  /* 0x0000982402a27981 */ /* 0x000e64000c1e1100 */
[----:B-1----:R-:W-:-:S05]  /*4d40*/  PRMT R11, R162, 0x8880, RZ ;  /* 0x00008880a20b7816 */ /* 0x002fca00000000ff */
[----:B------:R-:W-:-:S07]  /*4d50*/  IMAD R10, R11, R152, RZ ;  /* 0x000000980b0a7224 */ /* 0x000fce00078e02ff */
.L_x_188:
[----:B------:R-:W-:Y:S05]  /*4d60*/  BSYNC B1 ;  /* 0x0000000000017941 */ /* 0x000fea0003800000 */
.L_x_187:
[----:B-1----:R-:W-:Y:S01]  /*4d70*/  @!P5 IMAD R11, R100, R153, R10 ;  /* 0x00000099640bd224 */ /* 0x002fe200078e020a */
[----:B------:R-:W-:Y:S04]  /*4d80*/  BSSY B1, `(.L_x_189) ;  /* 0x0000006000017945 */ /* 0x000fe80003800000 */
[----:B------:R1:W-:Y:S01]  /*4d90*/  @!P5 STG.E.U8 desc[UR36][R4.64+0x98], R11 ;  /* 0x0000980b0400d986 */ /* 0x0003e2000c101124 */
[----:B------:R-:W-:Y:S05]  /*4da0*/  @P2 BRA `(.L_x_190) ;  /* 0x00000000000c2947 */ /* 0x000fea0003800000 */
[----:B------:R-:W1:Y:S02]  /*4db0*/  LDG.E.U8 R162, desc[UR36][R2.64+0x99] ;  /* 0x0000992402a27981 */ /* 0x000e64000c1e1100 */
[----:B-1----:R-:W-:-:S05]  /*4dc0*/  PRMT R11, R162, 0x8880, RZ ;  /* 0x00008880a20b7816 */ /* 0x002fca00000000ff */
[----:B------:R-:W-:-:S07]  /*4dd0*/  IMAD R10, R11, R152, RZ ;  /* 0x000000980b0a7224 */ /* 0x000fce00078e02ff */
.L_x_190:
[----:B------:R-:W-:Y:S05]  /*4de0*/  BSYNC B1 ;  /* 0x0000000000017941 */ /* 0x000fea0003800000 */
.L_x_189:
        /* <DEDUP_REMOVED lines=11> */
.L_x_192:
[----:B------:R-:W-:Y:S05]  /*4ea0*/  BSYNC B1 ;  /* 0x0000000000017941 */ /* 0x000fea0003800000 */
.L_x_191:
[----:B-1----:R-:W-:Y:S01]  /*4eb0*/  @!P4 IMAD R11, R102, R153, R10 ;  /* 0x00000099660bc224 */ /* 0x002fe200078e020a */
[----:B------:R-:W-:Y:S04]  /*4ec0*/  BSSY B1, `(.L_x_193) ;  /* 0x0000006000017945 */ /* 0x000fe80003800000 */
[----:B------:R1:W-:Y:S01]  /*4ed0*/  @!P4 STG.E.U8 desc[UR36][R6.64+0x98], R11 ;  /* 0x0000980b0600c986 */ /* 0x0003e2000c101124 */
[----:B------:R-:W-:Y:S05]  /*4ee0*/  @P3 BRA `(.L_x_194) ;  /* 0x00000000000c3947 */ /* 0x000fea0003800000 */
[----:B------:R-:W1:Y:S02]  /*4ef0*/  LDG.E.U8 R162, desc[UR36][R8.64+0x99] ;  /* 0x0000992408a27981 */ /* 0x000e64000c1e1100 */
[----:B-1----:R-:W-:-:S05]  /*4f00*/  PRMT R11, R162, 0x8880, RZ ;  /* 0x00008880a20b7816 */ /* 0x002fca00000000ff */
[----:B------:R-:W-:-:S07]  /*4f10*/  IMAD R10, R11, R152, RZ ;  /* 0x000000980b0a7224 */ /* 0x000fce00078e02ff */
.L_x_194:
[----:B------:R-:W-:Y:S05]  /*4f20*/  BSYNC B1 ;  /* 0x0000000000017941 */ /* 0x000fea0003800000 */
.L_x_193:
[----:B------:R-:W-:Y:S01]  /*4f30*/  @!P3 IMAD R103, R103, R153, R10 ;  /* 0x000000996767b224 */ /* 0x000fe200078e020a */
[----:B------:R-:W-:Y:S04]  /*4f40*/  BSSY B1, `(.L_x_195) ;  /* 0x0000006000017945 */ /* 0x000fe80003800000 */
[----:B------:R0:W-:Y:S01]  /*4f50*/  @!P3 STG.E.U8 desc[UR36][R6.64+0x99], R103 ;  /* 0x000099670600b986 */ /* 0x0001e2000c101124 */
[----:B------:R-:W-:Y:S05]  /*4f60*/  @P5 BRA `(.L_x_196) ;  /* 0x00000000000c5947 */ /* 0x000fea0003800000 */
[----:B------:R-:W1:Y:S02]  /*4f70*/  LDG.E.U8 R162, desc[UR36][R2.64+0xa0] ;  /* 0x0000a02402a27981 */ /* 0x000e64000c1e1100 */
[----:B-1----:R-:W-:-:S05]  /*4f80*/  PRMT R11, R162, 0x8880, RZ ;  /* 0x00008880a20b7816 */ /* 0x002fca00000000ff */
[----:B------:R-:W-:-:S07]  /*4f90*/  IMAD R10, R11, R152, RZ ;  /* 0x000000980b0a7224 */ /* 0x000fce00078e02ff */
.L_x_196:
[----:B------:R-:W-:Y:S05]  /*4fa0*/  BSYNC B1 ;  /* 0x0000000000017941 */ /* 0x000fea0003800000 */
.L_x_195:
[----:B-1----:R-:W-:Y:S01]  /*4fb0*/  @!P5 IMAD R11, R104, R153, R10 ;  /* 0x00000099680bd224 */ /* 0x002fe200078e020a */
[----:B------:R-:W-:Y:S04]  /*4fc0*/  BSSY B1, `(.L_x_197) ;  /* 0x0000006000017945 */ /* 0x000fe80003800000 */
[----:B------:R1:W-:Y:S01]  /*4fd0*/  @!P5 STG.E.U8 desc[UR36][R4.64+0xa0], R11 ;  /* 0x0000a00b0400d986 */ /* 0x0003e2000c101124 */
[----:B------:R-:W-:Y:S05]  /*4fe0*/  @P2 BRA `(.L_x_198) ;  /* 0x00000000000c2947 */ /* 0x000fea0003800000 */
[----:B------:R-:W1:Y:S02]  /*4ff0*/  LDG.E.U8 R162, desc[UR36][R2.64+0xa1] ;  /* 0x0000a12402a27981 */ /* 0x000e64000c1e1100 */
[----:B-1----:R-:W-:-:S05]  /*5000*/  PRMT R11, R162, 0x8880, RZ ;  /* 0x00008880a20b7816 */ /* 0x002fca00000000ff */
[----:B------:R-:W-:-:S07]  /*5010*/  IMAD R10, R11, R152, RZ ;  /* 0x000000980b0a7224 */ /* 0x000fce00078e02ff */
.L_x_198:
[----:B------:R-:W-:Y:S05]  /*5020*/  BSYNC B1 ;  /* 0x0000000000017941 */ /* 0x000fea0003800000 */
.L_x_197:
        /* <DEDUP_REMOVED lines=11> */
.L_x_200:
[----:B------:R-:W-:Y:S05]  /*50e0*/  BSYNC B1 ;  /* 0x0000000000017941 */ /* 0x000fea0003800000 */
.L_x_199:
[----:B-1----:R-:W-:Y:S01]  /*50f0*/  @!P4 IMAD R11, R106, R153, R10 ;  /* 0x000000996a0bc224 */ /* 0x002fe200078e020a */
[----:B------:R-:W-:Y:S04]  /*5100*/  BSSY B1, `(.L_x_201) ;  /* 0x0000006000017945 */ /* 0x000fe80003800000 */
[----:B------:R1:W-:Y:S01]  /*5110*/  @!P4 STG.E.U8 desc[UR36][R6.64+0xa0], R11 ;  /* 0x0000a00b0600c986 */ /* 0x0003e2000c101124 */
[----:B------:R-:W-:Y:S05]  /*5120*/  @P3 BRA `(.L_x_202) ;  /* 0x00000000000c3947 */ /* 0x000fea0003800000 */
[----:B------:R-:W1:Y:S02]  /*5130*/  LDG.E.U8 R162, desc[UR36][R8.64+0xa1] ;  /* 0x0000a12408a27981 */ /* 0x000e64000c1e1100 */
[----:B-1----:R-:W-:-:S05]  /*5140*/  PRMT R11, R162, 0x8880, RZ ;  /* 0x00008880a20b7816 */ /* 0x002fca00000000ff */
[----:B------:R-:W-:-:S07]  /*5150*/  IMAD R10, R11, R152, RZ ;  /* 0x000000980b0a7224 */ /* 0x000fce00078e02ff */
.L_x_202:
[----:B------:R-:W-:Y:S05]  /*5160*/  BSYNC B1 ;  /* 0x0000000000017941 */ /* 0x000fea0003800000 */
.L_x_201:
[----:B------:R-:W-:Y:S01]  /*5170*/  @!P3 IMAD R107, R107, R153, R10 ;  /* 0x000000996b6bb224 */ /* 0x000fe200078e020a */
[----:B------:R-:W-:Y:S04]  /*5180*/  BSSY B1, `(.L_x_203) ;  /* 0x0000006000017945 */ /* 0x000fe80003800000 */
[----:B------:R0:W-:Y:S01]  /*5190*/  @!P3 STG.E.U8 desc[UR36][R6.64+0xa1], R107 ;  /* 0x0000a16b0600b986 */ /* 0x0001e2000c101124 */
[----:B------:R-:W-:Y:S05]  /*51a0*/  @P5 BRA `(.L_x_204) ;  /* 0x00000000000c5947 */ /* 0x000fea0003800000 */
[----:B------:R-:W1:Y:S02]  /*51b0*/  LDG.E.U8 R162, desc[UR36][R2.64+0xa8] ;  /* 0x0000a82402a27981 */ /* 0x000e64000c1e1100 */
[----:B-1----:R-:W-:-:S05]  /*51c0*/  PRMT R11, R162, 0x8880, RZ ;  /* 0x00008880a20b7816 */ /* 0x002fca00000000ff */
[----:B------:R-:W-:-:S07]  /*51d0*/  IMAD R10, R11, R152, RZ ;  /* 0x000000980b0a7224 */ /* 0x000fce00078e02ff */
.L_x_204:
[----:B------:R-:W-:Y:S05]  /*51e0*/  BSYNC B1 ;  /* 0x0000000000017941 */ /* 0x000fea0003800000 */
.L_x_203:
[----:B-1----:R-:W-:Y:S01]  /*51f0*/  @!P5 IMAD R11, R108, R153, R10 ;  /* 0x000000996c0bd224 */ /* 0x002fe200078e020a */
[----:B------:R-:W-:Y:S04]  /*5200*/  BSSY B1, `(.L_x_205) ;  /* 0x0000006000017945 */ /* 0x000fe80003800000 */
[----:B------:R1:W-:Y:S01]  /*5210*/  @!P5 STG.E.U8 desc[UR36][R4.64+0xa8], R11 ;  /* 0x0000a80b0400d986 */ /* 0x0003e2000c101124 */
[----:B------:R-:W-:Y:S05]  /*5220*/  @P2 BRA `(.L_x_206) ;  /* 0x00000000000c2947 */ /* 0x000fea0003800000 */
[----:B------:R-:W1:Y:S02]  /*5230*/  LDG.E.U8 R162, desc[UR36][R2.64+0xa9] ;  /* 0x0000a92402a27981 */ /* 0x000e64000c1e1100 */
[----:B-1----:R-:W-:-:S05]  /*5240*/  PRMT R11, R162, 0x8880, RZ ;  /* 0x00008880a20b7816 */ /* 0x002fca00000000ff */
[----:B------:R-:W-:-:S07]  /*5250*/  IMAD R10, R11, R152, RZ ;  /* 0x000000980b0a7224 */ /* 0x000fce00078e02ff */
.L_x_206:
[----:B------:R-:W-:Y:S05]  /*5260*/  BSYNC B1 ;  /* 0x0000000000017941 */ /* 0x000fea0003800000 */
.L_x_205:
        /* <DEDUP_REMOVED lines=11> */
.L_x_208:
[----:B------:R-:W-:Y:S05]  /*5320*/  BSYNC B1 ;  /* 0x0000000000017941 */ /* 0x000fea0003800000 */
.L_x_207:
[----:B-1----:R-:W-:Y:S01]  /*5330*/  @!P4 IMAD R11, R110, R153, R10 ;  /* 0x000000996e0bc224 */ /* 0x002fe200078e020a */
[----:B------:R-:W-:Y:S04]  /*5340*/  BSSY B1, `(.L_x_209) ;  /* 0x0000006000017945 */ /* 0x000fe80003800000 */
[----:B------:R1:W-:Y:S01]  /*5350*/  @!P4 STG.E.U8 desc[UR36][R6.64+0xa8], R11 ;  /* 0x0000a80b0600c986 */ /* 0x0003e2000c101124 */
[----:B------:R-:W-:Y:S05]  /*5360*/  @P3 BRA `(.L_x_210) ;  /* 0x00000000000c3947 */ /* 0x000fea0003800000 */
[----:B------:R-:W1:Y:S02]  /*5370*/  LDG.E.U8 R162, desc[UR36][R8.64+0xa9] ;  /* 0x0000a92408a27981 */ /* 0x000e64000c1e1100 */
[----:B-1----:R-:W-:-:S05]  /*5380*/  PRMT R11, R162, 0x8880, RZ ;  /* 0x00008880a20b7816 */ /* 0x002fca00000000ff */
[----:B------:R-:W-:-:S07]  /*5390*/  IMAD R10, R11, R152, RZ ;  /* 0x000000980b0a7224 */ /* 0x000fce00078e02ff */
.L_x_210:
[----:B------:R-:W-:Y:S05]  /*53a0*/  BSYNC B1 ;  /* 0x0000000000017941 */ /* 0x000fea0003800000 */
.L_x_209:
[----:B------:R-:W-:Y:S01]  /*53b0*/  @!P3 IMAD R111, R111, R153, R10 ;  /* 0x000000996f6fb224 */ /* 0x000fe200078e020a */
[----:B------:R-:W-:Y:S04]  /*53c0*/  BSSY B1, `(.L_x_211) ;  /* 0x0000006000017945 */ /* 0x000fe80003800000 */
[----:B------:R0:W-:Y:S01]  /*53d0*/  @!P3 STG.E.U8 desc[UR36][R6.64+0xa9], R111 ;  /* 0x0000a96f0600b986 */ /* 0x0001e2000c101124 */
[----:B------:R-:W-:Y:S05]  /*53e0*/  @P5 BRA `(.L_x_212) ;  /* 0x00000000000c5947 */ /* 0x000fea0003800000 */
[----:B------:R-:W1:Y:S02]  /*53f0*/  LDG.E.U8 R162, desc[UR36][R2.64+0xb0] ;  /* 0x0000b02402a27981 */ /* 0x000e64000c1e1100 */
[----:B-1----:R-:W-:-:S05]  /*5400*/  PRMT R11, R162, 0x8880, RZ ;  /* 0x00008880a20b7816 */ /* 0x002fca00000000ff */
[----:B------:R-:W-:-:S07]  /*5410*/  IMAD R10, R11, R152, RZ ;  /* 0x000000980b0a7224 */ /* 0x000fce00078e02ff */
.L_x_212:
[----:B------:R-:W-:Y:S05]  /*5420*/  BSYNC B1 ;  /* 0x0000000000017941 */ /* 0x000fea0003800000 */
.L_x_211:
[----:B-1----:R-:W-:Y:S01]  /*5430*/  @!P5 IMAD R11, R112, R153, R10 ;  /* 0x00000099700bd224 */ /* 0x002fe200078e020a */
[----:B------:R-:W-:Y:S04]  /*5440*/  BSSY B1, `(.L_x_213) ;  /* 0x0000006000017945 */ /* 0x000fe80003800000 */
[----:B------:R1:W-:Y:S01]  /*5450*/  @!P5 STG.E.U8 desc[UR36][R4.64+0xb0], R11 ;  /* 0x0000b00b0400d986 */ /* 0x0003e2000c101124 */
[----:B------:R-:W-:Y:S05]  /*5460*/  @P2 BRA `(.L_x_214) ;  /* 0x00000000000c2947 */ /* 0x000fea0003800000 */
[----:B------:R-:W1:Y:S02]  /*5470*/  LDG.E.U8 R162, desc[UR36][R2.64+0xb1] ;  /* 0x0000b12402a27981 */ /* 0x000e64000c1e1100 */
[----:B-1----:R-:W-:-:S05]  /*5480*/  PRMT R11, R162, 0x8880, RZ ;  /* 0x00008880a20b7816 */ /* 0x002fca00000000ff */
[----:B------:R-:W-:-:S07]  /*5490*/  IMAD R10, R11, R152, RZ ;  /* 0x000000980b0a7224 */ /* 0x000fce00078e02ff */
.L_x_214:
[----:B------:R-:W-:Y:S05]  /*54a0*/  BSYNC B1 ;  /* 0x0000000000017941 */ /* 0x000fea0003800000 */
.L_x_213:
        /* <DEDUP_REMOVED lines=11> */
.L_x_216:
[----:B------:R-:W-:Y:S05]  /*5560*/  BSYNC B1 ;  /* 0x0000000000017941 */ /* 0x000fea0003800000 */
.L_x_215:
[----:B-1----:R-:W-:Y:S01]  /*5570*/  @!P4 IMAD R11, R114, R153, R10 ;  /* 0x00000099720bc224 */ /* 0x002fe200078e020a */
[----:B------:R-:W-:Y:S04]  /*5580*/  BSSY B1, `(.L_x_217) ;  /* 0x0000006000017945 */ /* 0x000fe80003800000 */
[----:B------:R1:W-:Y:S01]  /*5590*/  @!P4 STG.E.U8 desc[UR36][R6.64+0xb0], R11 ;  /* 0x0000b00b0600c986 */ /* 0x0003e2000c101124 */
[----:B------:R-:W-:Y:S05]  /*55a0*/  @P3 BRA `(.L_x_218) ;  /* 0x00000000000c3947 */ /* 0x000fea0003800000 */
[----:B------:R-:W1:Y:S02]  /*55b0*/  LDG.E.U8 R162, desc[UR36][R8.64+0xb1] ;  /* 0x0000b12408a27981 */ /* 0x000e64000c1e1100 */
[----:B-1----:R-:W-:-:S05]  /*55c0*/  PRMT R11, R162, 0x8880, RZ ;  /* 0x00008880a20b7816 */ /* 0x002fca00000000ff */
[----:B------:R-:W-:-:S07]  /*55d0*/  IMAD R10, R11, R152, RZ ;  /* 0x000000980b0a7224 */ /* 0x000fce00078e02ff */
.L_x_218:
[----:B------:R-:W-:Y:S05]  /*55e0*/  BSYNC B1 ;  /* 0x0000000000017941 */ /* 0x000fea0003800000 */
.L_x_217:
[----:B------:R-:W-:Y:S01]  /*55f0*/  @!P3 IMAD R115, R115, R153, R10 ;  /* 0x000000997373b224 */ /* 0x000fe200078e020a */
[----:B------:R-:W-:Y:S04]  /*5600*/  BSSY B1, `(.L_x_219) ;  /* 0x0000006000017945 */ /* 0x000fe80003800000 */
[----:B------:R0:W-:Y:S01]  /*5610*/  @!P3 STG.E.U8 desc[UR36][R6.64+0xb1], R115 ;  /* 0x0000b1730600b986 */ /* 0x0001e2000c101124 */
[----:B------:R-:W-:Y:S05]  /*5620*/  @P5 BRA `(.L_x_220) ;  /* 0x00000000000c5947 */ /* 0x000fea0003800000 */
[----:B------:R-:W1:Y:S02]  /*5630*/  LDG.E.U8 R162, desc[UR36][R2.64+0xb8] ;  /* 0x0000b82402a27981 */ /* 0x000e64000c1e1100 */
[----:B-1----:R-:W-:-:S05]  /*5640*/  PRMT R11, R162, 0x8880, RZ ;  /* 0x00008880a20b7816 */ /* 0x002fca00000000ff */
[----:B------:R-:W-:-:S07]  /*5650*/  IMAD R10, R11, R152, RZ ;  /* 0x000000980b0a7224 */ /* 0x000fce00078e02ff */
.L_x_220:
[----:B------:R-:W-:Y:S05]  /*5660*/  BSYNC B1 ;  /* 0x0000000000017941 */ /* 0x000fea0003800000 */
.L_x_219:
[----:B-1----:R-:W-:Y:S01]  /*5670*/  @!P5 IMAD R11, R116, R153, R10 ;  /* 0x00000099740bd224 */ /* 0x002fe200078e020a */
[----:B------:R-:W-:Y:S04]  /*5680*/  BSSY B1, `(.L_x_221) ;  /* 0x0000006000017945 */ /* 0x000fe80003800000 */
[----:B------:R1:W-:Y:S01]  /*5690*/  @!P5 STG.E.U8 desc[UR36][R4.64+0xb8], R11 ;  /* 0x0000b80b0400d986 */ /* 0x0003e2000c101124 */
[----:B------:R-:W-:Y:S05]  /*56a0*/  @P2 BRA `(.L_x_222) ;  /* 0x00000000000c2947 */ /* 0x000fea0003800000 */
[----:B------:R-:W1:Y:S02]  /*56b0*/  LDG.E.U8 R162, desc[UR36][R2.64+0xb9] ;  /* 0x0000b92402a27981 */ /* 0x000e64000c1e1100 */
[----:B-1----:R-:W-:-:S05]  /*56c0*/  PRMT R11, R162, 0x8880, RZ ;  /* 0x00008880a20b7816 */ /* 0x002fca00000000ff */
[----:B------:R-:W-:-:S07]  /*56d0*/  IMAD R10, R11, R152, RZ ;  /* 0x000000980b0a7224 */ /* 0x000fce00078e02ff */
.L_x_222:
[----:B------:R-:W-:Y:S05]  /*56e0*/  BSYNC B1 ;  /* 0x0000000000017941 */ /* 0x000fea0003800000 */
.L_x_221:
        /* <DEDUP_REMOVED lines=11> */
.L_x_224:
[----:B------:R-:W-:Y:S05]  /*57a0*/  BSYNC B1 ;  /* 0x0000000000017941 */ /* 0x000fea0003800000 */
.L_x_223:
[----:B-1----:R-:W-:Y:S01]  /*57b0*/  @!P4 IMAD R11, R118, R153, R10 ;  /* 0x00000099760bc224 */ /* 0x002fe200078e020a */
[----:B------:R-:W-:Y:S04]  /*57c0*/  BSSY B1, `(.L_x_225) ;  /* 0x0000006000017945 */ /* 0x000fe80003800000 */
[----:B------:R1:W-:Y:S01]  /*57d0*/  @!P4 STG.E.U8 desc[UR36][R6.64+0xb8], R11 ;  /* 0x0000b80b0600c986 */ /* 0x0003e2000c101124 */
[----:B------:R-:W-:Y:S05]  /*57e0*/  @P3 BRA `(.L_x_226) ;  /* 0x00000000000c3947 */ /* 0x000fea0003800000 */
[----:B------:R-:W1:Y:S02]  /*57f0*/  LDG.E.U8 R162, desc[UR36][R8.64+0xb9] ;  /* 0x0000b92408a27981 */ /* 0x000e64000c1e1100 */
[----:B-1----:R-:W-:-:S05]  /*5800*/  PRMT R11, R162, 0x8880, RZ ;  /* 0x00008880a20b7816 */ /* 0x002fca00000000ff */
[----:B------:R-:W-:-:S07]  /*5810*/  IMAD R10, R11, R152, RZ ;  /* 0x000000980b0a7224 */ /* 0x000fce00078e02ff */
.L_x_226:
[----:B------:R-:W-:Y:S05]  /*5820*/  BSYNC B1 ;  /* 0x0000000000017941 */ /* 0x000fea0003800000 */
.L_x_225:
[----:B------:R-:W-:Y:S01]  /*5830*/  @!P3 IMAD R119, R119, R153, R10 ;  /* 0x000000997777b224 */ /* 0x000fe200078e020a */
[----:B------:R-:W-:Y:S04]  /*5840*/  BSSY B1, `(.L_x_227) ;  /* 0x0000006000017945 */ /* 0x000fe80003800000 */
[----:B------:R0:W-:Y:S01]  /*5850*/  @!P3 STG.E.U8 desc[UR36][R6.64+0xb9], R119 ;  /* 0x0000b9770600b986 */ /* 0x0001e2000c101124 */
[----:B------:R-:W-:Y:S05]  /*5860*/  @P5 BRA `(.L_x_228) ;  /* 0x00000000000c5947 */ /* 0x000fea0003800000 */
[----:B------:R-:W1:Y:S02]  /*5870*/  LDG.E.U8 R162, desc[UR36][R2.64+0xc0] ;  /* 0x0000c02402a27981 */ /* 0x000e64000c1e1100 */
[----:B-1----:R-:W-:-:S05]  /*5880*/  PRMT R11, R162, 0x8880, RZ ;  /* 0x00008880a20b7816 */ /* 0x002fca00000000ff */
[----:B------:R-:W-:-:S07]  /*5890*/  IMAD R10, R11, R152, RZ ;  /* 0x000000980b0a7224 */ /* 0x000fce00078e02ff */
.L_x_228:
[----:B------:R-:W-:Y:S05]  /*58a0*/  BSYNC B1 ;  /* 0x0000000000017941 */ /* 0x000fea0003800000 */
.L_x_227:
[----:B-1----:R-:W-:Y:S01]  /*58b0*/  @!P5 IMAD R11, R120, R153, R10 ;  /* 0x00000099780bd224 */ /* 0x002fe200078e020a */
[----:B------:R-:W-:Y:S04]  /*58c0*/  BSSY B1, `(.L_x_229) ;  /* 0x0000006000017945 */ /* 0x000fe80003800000 */
[----:B------:R1:W-:Y:S01]  /*58d0*/  @!P5 STG.E.U8 desc[UR36][R4.64+0xc0], R11 ;  /* 0x0000c00b0400d986 */ /* 0x0003e2000c101124 */
[----:B------:R-:W-:Y:S05]  /*58e0*/  @P2 BRA `(.L_x_230) ;  /* 0x00000000000c2947 */ /* 0x000fea0003800000 */
[----:B------:R-:W1:Y:S02]  /*58f0*/  LDG.E.U8 R162, desc[UR36][R2.64+0xc1] ;  /* 0x0000c12402a27981 */ /* 0x000e64000c1e1100 */
[----:B-1----:R-:W-:-:S05]  /*5900*/  PRMT R11, R162, 0x8880, RZ ;  /* 0x00008880a20b7816 */ /* 0x002fca00000000ff */
[----:B------:R-:W-:-:S07]  /*5910*/  IMAD R10, R11, R152, RZ ;  /* 0x000000980b0a7224 */ /* 0x000fce00078e02ff */
.L_x_230:
[----:B------:R-:W-:Y:S05]  /*5920*/  BSYNC B1 ;  /* 0x0000000000017941 */ /* 0x000fea0003800000 */
.L_x_229:
        /* <DEDUP_REMOVED lines=11> */
.L_x_232:
[----:B------:R-:W-:Y:S05]  /*59e0*/  BSYNC B1 ;  /* 0x0000000000017941 */ /* 0x000fea0003800000 */
.L_x_231:
[----:B-1----:R-:W-:Y:S01]  /*59f0*/  @!P4 IMAD R11, R122, R153, R10 ;  /* 0x000000997a0bc224 */ /* 0x002fe200078e020a */
[----:B------:R-:W-:Y:S04]  /*5a00*/  BSSY B1, `(.L_x_233) ;  /* 0x0000006000017945 */ /* 0x000fe80003800000 */
[----:B------:R1:W-:Y:S01]  /*5a10*/  @!P4 STG.E.U8 desc[UR36][R6.64+0xc0], R11 ;  /* 0x0000c00b0600c986 */ /* 0x0003e2000c101124 */
[----:B------:R-:W-:Y:S05]  /*5a20*/  @P3 BRA `(.L_x_234) ;  /* 0x00000000000c3947 */ /* 0x000fea0003800000 */
[----:B------:R-:W1:Y:S02]  /*5a30*/  LDG.E.U8 R162, desc[UR36][R8.64+0xc1] ;  /* 0x0000c12408a27981 */ /* 0x000e64000c1e1100 */
[----:B-1----:R-:W-:-:S05]  /*5a40*/  PRMT R11, R162, 0x8880, RZ ;  /* 0x00008880a20b7816 */ /* 0x002fca00000000ff */
[----:B------:R-:W-:-:S07]  /*5a50*/  IMAD R10, R11, R152, RZ ;  /* 0x000000980b0a7224 */ /* 0x000fce00078e02ff */
.L_x_234:
[----:B------:R-:W-:Y:S05]  /*5a60*/  BSYNC B1 ;  /* 0x0000000000017941 */ /* 0x000fea0003800000 */
.L_x_233:
[----:B------:R-:W-:Y:S01]  /*5a70*/  @!P3 IMAD R123, R123, R153, R10 ;  /* 0x000000997b7bb224 */ /* 0x000fe200078e020a */
[----:B------:R-:W-:Y:S04]  /*5a80*/  BSSY B1, `(.L_x_235) ;  /* 0x0000006000017945 */ /* 0x000fe80003800000 */
[----:B------:R0:W-:Y:S01]  /*5a90*/  @!P3 STG.E.U8 desc[UR36][R6.64+0xc1], R123 ;  /* 0x0000c17b0600b986 */ /* 0x0001e2000c101124 */
[----:B------:R-:W-:Y:S05]  /*5aa0*/  @P5 BRA `(.L_x_236) ;  /* 0x00000000000c5947 */ /* 0x000fea0003800000 */
[----:B------:R-:W1:Y:S02]  /*5ab0*/  LDG.E.U8 R162, desc[UR36][R2.64+0xc8] ;  /* 0x0000c82402a27981 */ /* 0x000e64000c1e1100 */
[----:B-1----:R-:W-:-:S05]  /*5ac0*/  PRMT R11, R162, 0x8880, RZ ;  /* 0x00008880a20b7816 */ /* 0x002fca00000000ff */
[----:B------:R-:W-:-:S07]  /*5ad0*/  IMAD R10, R11, R152, RZ ;  /* 0x000000980b0a7224 */ /* 0x000fce00078e02ff */
.L_x_236:
[----:B------:R-:W-:Y:S05]  /*5ae0*/  BSYNC B1 ;  /* 0x0000000000017941 */ /* 0x000fea0003800000 */
.L_x_235:
[----:B-1----:R-:W-:Y:S01]  /*5af0*/  @!P5 IMAD R11, R124, R153, R10 ;  /* 0x000000997c0bd224 */ /* 0x002fe200078e020a */
[----:B------:R-:W-:Y:S04]  /*5b00*/  BSSY B1, `(.L_x_237) ;  /* 0x0000006000017945 */ /* 0x000fe80003800000 */
[----:B------:R1:W-:Y:S01]  /*5b10*/  @!P5 STG.E.U8 desc[UR36][R4.64+0xc8], R11 ;  /* 0x0000c80b0400d986 */ /* 0x0003e2000c101124 */
[----:B------:R-:W-:Y:S05]  /*5b20*/  @P2 BRA `(.L_x_238) ;  /* 0x00000000000c2947 */ /* 0x000fea0003800000 */
[----:B------:R-:W1:Y:S02]  /*5b30*/  LDG.E.U8 R162, desc[UR36][R2.64+0xc9] ;  /* 0x0000c92402a27981 */ /* 0x000e64000c1e1100 */
[----:B-1----:R-:W-:-:S05]  /*5b40*/  PRMT R11, R162, 0x8880, RZ ;  /* 0x00008880a20b7816 */ /* 0x002fca00000000ff */
[----:B------:R-:W-:-:S07]  /*5b50*/  IMAD R10, R11, R152, RZ ;  /* 0x000000980b0a7224 */ /* 0x000fce00078e02ff */
.L_x_238:
[----:B------:R-:W-:Y:S05]  /*5b60*/  BSYNC B1 ;  /* 0x0000000000017941 */ /* 0x000fea0003800000 */
.L_x_237:
        /* <DEDUP_REMOVED lines=11> */
.L_x_240:
[----:B------:R-:W-:Y:S05]  /*5c20*/  BSYNC B1 ;  /* 0x0000000000017941 */ /* 0x000fea0003800000 */
.L_x_239:
[----:B-1----:R-:W-:Y:S01]  /*5c30*/  @!P4 IMAD R11, R126, R153, R10 ;  /* 0x000000997e0bc224 */ /* 0x002fe200078e020a */
[----:B------:R-:W-:Y:S04]  /*5c40*/  BSSY B1, `(.L_x_241) ;  /* 0x0000006000017945 */ /* 0x000fe80003800000 */
[----:B------:R1:W-:Y:S01]  /*5c50*/  @!P4 STG.E.U8 desc[UR36][R6.64+0xc8], R11 ;  /* 0x0000c80b0600c986 */ /* 0x0003e2000c101124 */
[----:B------:R-:W-:Y:S05]  /*5c60*/  @P3 BRA `(.L_x_242) ;  /* 0x00000000000c3947 */ /* 0x000fea0003800000 */
[----:B------:R-:W1:Y:S02]  /*5c70*/  LDG.E.U8 R162, desc[UR36][R8.64+0xc9] ;  /* 0x0000c92408a27981 */ /* 0x000e64000c1e1100 */
[----:B-1----:R-:W-:-:S05]  /*5c80*/  PRMT R11, R162, 0x8880, RZ ;  /* 0x00008880a20b7816 */ /* 0x002fca00000000ff */
[----:B------:R-:W-:-:S07]  /*5c90*/  IMAD R10, R11, R152, RZ ;  /* 0x000000980b0a7224 */ /* 0x000fce00078e02ff */
.L_x_242:
[----:B------:R-:W-:Y:S05]  /*5ca0*/  BSYNC B1 ;  /* 0x0000000000017941 */ /* 0x000fea0003800000 */
.L_x_241:
[----:B------:R-:W-:Y:S01]  /*5cb0*/  @!P3 IMAD R127, R127, R153, R10 ;  /* 0x000000997f7fb224 */ /* 0x000fe200078e020a */
[----:B------:R-:W-:Y:S04]  /*5cc0*/  BSSY B1, `(.L_x_243) ;  /* 0x0000006000017945 */ /* 0x000fe80003800000 */
[----:B------:R0:W-:Y:S01]  /*5cd0*/  @!P3 STG.E.U8 desc[UR36][R6.64+0xc9], R127 ;  /* 0x0000c97f0600b986 */ /* 0x0001e2000c101124 */
[----:B------:R-:W-:Y:S05]  /*5ce0*/  @P5 BRA `(.L_x_244) ;  /* 0x00000000000c5947 */ /* 0x000fea0003800000 */
[----:B------:R-:W1:Y:S02]  /*5cf0*/  LDG.E.U8 R162, desc[UR36][R2.64+0xd0] ;  /* 0x0000d02402a27981 */ /* 0x000e64000c1e1100 */
[----:B-1----:R-:W-:-:S05]  /*5d00*/  PRMT R11, R162, 0x8880, RZ ;  /* 0x00008880a20b7816 */ /* 0x002fca00000000ff */
[----:B------:R-:W-:-:S07]  /*5d10*/  IMAD R10, R11, R152, RZ ;  /* 0x000000980b0a7224 */ /* 0x000fce00078e02ff */
.L_x_244:
[----:B------:R-:W-:Y:S05]  /*5d20*/  BSYNC B1 ;  /* 0x0000000000017941 */ /* 0x000fea0003800000 */
.L_x_243:
[----:B-1----:R-:W-:Y:S01]  /*5d30*/  @!P5 IMAD R11, R128, R153, R10 ;  /* 0x00000099800bd224 */ /* 0x002fe200078e020a */
[----:B------:R-:W-:Y:S04]  /*5d40*/  BSSY B1, `(.L_x_245) ;  /* 0x0000006000017945 */ /* 0x000fe80003800000 */
[----:B------:R1:W-:Y:S01]  /*5d50*/  @!P5 STG.E.U8 desc[UR36][R4.64+0xd0], R11 ;  /* 0x0000d00b0400d986 */ /* 0x0003e2000c101124 */
[----:B------:R-:W-:Y:S05]  /*5d60*/  @P2 BRA `(.L_x_246) ;  /* 0x00000000000c2947 */ /* 0x000fea0003800000 */
[----:B------:R-:W1:Y:S02]  /*5d70*/  LDG.E.U8 R162, desc[UR36][R2.64+0xd1] ;  /* 0x0000d12402a27981 */ /* 0x000e64000c1e1100 */
[----:B-1----:R-:W-:-:S05]  /*5d80*/  PRMT R11, R162, 0x8880, RZ ;  /* 0x00008880a20b7816 */ /* 0x002fca00000000ff */
[----:B------:R-:W-:-:S07]  /*5d90*/  IMAD R10, R11, R152, RZ ;  /* 0x000000980b0a7224 */ /* 0x000fce00078e02ff */
.L_x_246:
[----:B------:R-:W-:Y:S05]  /*5da0*/  BSYNC B1 ;  /* 0x0000000000017941 */ /* 0x000fea0003800000 */
.L_x_245:
        /* <DEDUP_REMOVED lines=11> */
.L_x_248:
[----:B------:R-:W-:Y:S05]  /*5e60*/  BSYNC B1 ;  /* 0x0000000000017941 */ /* 0x000fea0003800000 */
.L_x_247:
[----:B-1----:R-:W-:Y:S01]  /*5e70*/  @!P4 IMAD R11, R130, R153, R10 ;  /* 0x00000099820bc224 */ /* 0x002fe200078e020a */
[----:B------:R-:W-:Y:S04]  /*5e80*/  BSSY B1, `(.L_x_249) ;  /* 0x0000006000017945 */ /* 0x000fe80003800000 */
[----:B------:R1:W-:Y:S01]  /*5e90*/  @!P4 STG.E.U8 desc[UR36][R6.64+0xd0], R11 ;  /* 0x0000d00b0600c986 */ /* 0x0003e2000c101124 */
[----:B------:R-:W-:Y:S05]  /*5ea0*/  @P3 BRA `(.L_x_250) ;  /* 0x00000000000c3947 */ /* 0x000fea0003800000 */
[----:B------:R-:W1:Y:S02]  /*5eb0*/  LDG.E.U8 R162, desc[UR36][R8.64+0xd1] ;  /* 0x0000d12408a27981 */ /* 0x000e64000c1e1100 */
[----:B-1----:R-:W-:-:S05]  /*5ec0*/  PRMT R11, R162, 0x8880, RZ ;  /* 0x00008880a20b7816 */ /* 0x002fca00000000ff */
[----:B------:R-:W-:-:S07]  /*5ed0*/  IMAD R10, R11, R152, RZ ;  /* 0x000000980b0a7224 */ /* 0x000fce00078e02ff */
.L_x_250:
[----:B------:R-:W-:Y:S05]  /*5ee0*/  BSYNC B1 ;  /* 0x0000000000017941 */ /* 0x000fea0003800000 */
.L_x_249:
[----:B------:R-:W-:Y:S01]  /*5ef0*/  @!P3 IMAD R131, R131, R153, R10 ;  /* 0x000000998383b224 */ /* 0x000fe200078e020a */
[----:B------:R-:W-:Y:S04]  /*5f00*/  BSSY B1, `(.L_x_251) ;  /* 0x0000006000017945 */ /* 0x000fe80003800000 */
[----:B------:R0:W-:Y:S01]  /*5f10*/  @!P3 STG.E.U8 desc[UR36][R6.64+0xd1], R131 ;  /* 0x0000d1830600b986 */ /* 0x0001e2000c101124 */
[----:B------:R-:W-:Y:S05]  /*5f20*/  @P5 BRA `(.L_x_252) ;  /* 0x00000000000c5947 */ /* 0x000fea0003800000 */
[----:B------:R-:W1:Y:S02]  /*5f30*/  LDG.E.U8 R162, desc[UR36][R2.64+0xd8] ;  /* 0x0000d82402a27981 */ /* 0x000e64000c1e1100 */
[----:B-1----:R-:W-:-:S05]  /*5f40*/  PRMT R11, R162, 0x8880, RZ ;  /* 0x00008880a20b7816 */ /* 0x002fca00000000ff */
[----:B------:R-:W-:-:S07]  /*5f50*/  IMAD R10, R11, R152, RZ ;  /* 0x000000980b0a7224 */ /* 0x000fce00078e02ff */
.L_x_252:
[----:B------:R-:W-:Y:S05]  /*5f60*/  BSYNC B1 ;  /* 0x0000000000017941 */ /* 0x000fea0003800000 */
.L_x_251:
[----:B-1----:R-:W-:Y:S01]  /*5f70*/  @!P5 IMAD R11, R132, R153, R10 ;  /* 0x00000099840bd224 */ /* 0x002fe200078e020a */
[----:B------:R-:W-:Y:S04]  /*5f80*/  BSSY B1, `(.L_x_253) ;  /* 0x0000006000017945 */ /* 0x000fe80003800000 */
[----:B------:R1:W-:Y:S01]  /*5f90*/  @!P5 STG.E.U8 desc[UR36][R4.64+0xd8], R11 ;  /* 0x0000d80b0400d986 */ /* 0x0003e2000c101124 */
[----:B------:R-:W-:Y:S05]  /*5fa0*/  @P2 BRA `(.L_x_254) ;  /* 0x00000000000c2947 */ /* 0x000fea0003800000 */
[----:B------:R-:W1:Y:S02]  /*5fb0*/  LDG.E.U8 R162, desc[UR36][R2.64+0xd9] ;  /* 0x0000d92402a27981 */ /* 0x000e64000c1e1100 */
[----:B-1----:R-:W-:-:S05]  /*5fc0*/  PRMT R11, R162, 0x8880, RZ ;  /* 0x00008880a20b7816 */ /* 0x002fca00000000ff */
[----:B------:R-:W-:-:S07]  /*5fd0*/  IMAD R10, R11, R152, RZ ;  /* 0x000000980b0a7224 */ /* 0x000fce00078e02ff */
.L_x_254:
[----:B------:R-:W-:Y:S05]  /*5fe0*/  BSYNC B1 ;  /* 0x0000000000017941 */ /* 0x000fea0003800000 */
.L_x_253:
        /* <DEDUP_REMOVED lines=11> */
.L_x_256:
[----:B------:R-:W-:Y:S05]  /*60a0*/  BSYNC B1 ;  /* 0x0000000000017941 */ /* 0x000fea0003800000 */
.L_x_255:
[----:B-1----:R-:W-:Y:S01]  /*60b0*/  @!P4 IMAD R11, R134, R153, R10 ;  /* 0x00000099860bc224 */ /* 0x002fe200078e020a */
[----:B------:R-:W-:Y:S04]  /*60c0*/  BSSY B1, `(.L_x_257) ;  /* 0x0000006000017945 */ /* 0x000fe80003800000 */
[----:B------:R1:W-:Y:S01]  /*60d0*/  @!P4 STG.E.U8 desc[UR36][R6.64+0xd8], R11 ;  /* 0x0000d80b0600c986 */ /* 0x0003e2000c101124 */
[----:B------:R-:W-:Y:S05]  /*60e0*/  @P3 BRA `(.L_x_258) ;  /* 0x00000000000c3947 */ /* 0x000fea0003800000 */
[----:B------:R-:W1:Y:S02]  /*60f0*/  LDG.E.U8 R162, desc[UR36][R8.64+0xd9] ;  /* 0x0000d92408a27981 */ /* 0x000e64000c1e1100 */
[----:B-1----:R-:W-:-:S05]  /*6100*/  PRMT R11, R162, 0x8880, RZ ;  /* 0x00008880a20b7816 */ /* 0x002fca00000000ff */
[----:B------:R-:W-:-:S07]  /*6110*/  IMAD R10, R11, R152, RZ ;  /* 0x000000980b0a7224 */ /* 0x000fce00078e02ff */
.L_x_258:
[----:B------:R-:W-:Y:S05]  /*6120*/  BSYNC B1 ;  /* 0x0000000000017941 */ /* 0x000fea0003800000 */
.L_x_257:
[----:B------:R-:W-:Y:S01]  /*6130*/  @!P3 IMAD R135, R135, R153, R10 ;  /* 0x000000998787b224 */ /* 0x000fe200078e020a */
[----:B------:R-:W-:Y:S04]  /*6140*/  BSSY B1, `(.L_x_259) ;  /* 0x0000006000017945 */ /* 0x000fe80003800000 */
[----:B------:R0:W-:Y:S01]  /*6150*/  @!P3 STG.E.U8 desc[UR36][R6.64+0xd9], R135 ;  /* 0x0000d9870600b986 */ /* 0x0001e2000c101124 */
[----:B------:R-:W-:Y:S05]  /*6160*/  @P5 BRA `(.L_x_260) ;  /* 0x00000000000c5947 */ /* 0x000fea0003800000 */
[----:B------:R-:W1:Y:S02]  /*6170*/  LDG.E.U8 R162, desc[UR36][R2.64+0xe0] ;  /* 0x0000e02402a27981 */ /* 0x000e64000c1e1100 */
[----:B-1----:R-:W-:-:S05]  /*6180*/  PRMT R11, R162, 0x8880, RZ ;  /* 0x00008880a20b7816 */ /* 0x002fca00000000ff */
[----:B------:R-:W-:-:S07]  /*6190*/  IMAD R10, R11, R152, RZ ;  /* 0x000000980b0a7224 */ /* 0x000fce00078e02ff */
.L_x_260:
[----:B------:R-:W-:Y:S05]  /*61a0*/  BSYNC B1 ;  /* 0x0000000000017941 */ /* 0x000fea0003800000 */
.L_x_259:
[----:B-1----:R-:W-:Y:S01]  /*61b0*/  @!P5 IMAD R11, R136, R153, R10 ;  /* 0x00000099880bd224 */ /* 0x002fe200078e020a */
[----:B------:R-:W-:Y:S04]  /*61c0*/  BSSY B1, `(.L_x_261) ;  /* 0x0000006000017945 */ /* 0x000fe80003800000 */
[----:B------:R1:W-:Y:S01]  /*61d0*/  @!P5 STG.E.U8 desc[UR36][R4.64+0xe0], R11 ;  /* 0x0000e00b0400d986 */ /* 0x0003e2000c101124 */
[----:B------:R-:W-:Y:S05]  /*61e0*/  @P2 BRA `(.L_x_262) ;  /* 0x00000000000c2947 */ /* 0x000fea0003800000 */
[----:B------:R-:W1:Y:S02]  /*61f0*/  LDG.E.U8 R162, desc[UR36][R2.64+0xe1] ;  /* 0x0000e12402a27981 */ /* 0x000e64000c1e1100 */
[----:B-1----:R-:W-:-:S05]  /*6200*/  PRMT R11, R162, 0x8880, RZ ;  /* 0x00008880a20b7816 */ /* 0x002fca00000000ff */
[----:B------:R-:W-:-:S07]  /*6210*/  IMAD R10, R11, R152, RZ ;  /* 0x000000980b0a7224 */ /* 0x000fce00078e02ff */
.L_x_262:
[----:B------:R-:W-:Y:S05]  /*6220*/  BSYNC B1 ;  /* 0x0000000000017941 */ /* 0x000fea0003800000 */
.L_x_261:
        /* <DEDUP_REMOVED lines=11> */
.L_x_264:
[----:B------:R-:W-:Y:S05]  /*62e0*/  BSYNC B1 ;  /* 0x0000000000017941 */ /* 0x000fea0003800000 */
.L_x_263:
[----:B-1----:R-:W-:Y:S01]  /*62f0*/  @!P4 IMAD R11, R138, R153, R10 ;  /* 0x000000998a0bc224 */ /* 0x002fe200078e020a */
[----:B------:R-:W-:Y:S04]  /*6300*/  BSSY B1, `(.L_x_265) ;  /* 0x0000006000017945 */ /* 0x000fe80003800000 */
[----:B------:R1:W-:Y:S01]  /*6310*/  @!P4 STG.E.U8 desc[UR36][R6.64+0xe0], R11 ;  /* 0x0000e00b0600c986 */ /* 0x0003e2000c101124 */
[----:B------:R-:W-:Y:S05]  /*6320*/  @P3 BRA `(.L_x_266) ;  /* 0x00000000000c3947 */ /* 0x000fea0003800000 */
[----:B------:R-:W1:Y:S02]  /*6330*/  LDG.E.U8 R162, desc[UR36][R8.64+0xe1] ;  /* 0x0000e12408a27981 */ /* 0x000e64000c1e1100 */
[----:B-1----:R-:W-:-:S05]  /*6340*/  PRMT R11, R162, 0x8880, RZ ;  /* 0x00008880a20b7816 */ /* 0x002fca00000000ff */
[----:B------:R-:W-:-:S07]  /*6350*/  IMAD R10, R11, R152, RZ ;  /* 0x000000980b0a7224 */ /* 0x000fce00078e02ff */
.L_x_266:
[----:B------:R-:W-:Y:S05]  /*6360*/  BSYNC B1 ;  /* 0x0000000000017941 */ /* 0x000fea0003800000 */
.L_x_265:
[----:B------:R-:W-:Y:S01]  /*6370*/  @!P3 IMAD R139, R139, R153, R10 ;  /* 0x000000998b8bb224 */ /* 0x000fe200078e020a */
[----:B------:R-:W-:Y:S04]  /*6380*/  BSSY B1, `(.L_x_267) ;  /* 0x0000006000017945 */ /* 0x000fe80003800000 */
[----:B------:R0:W-:Y:S01]  /*6390*/  @!P3 STG.E.U8 desc[UR36][R6.64+0xe1], R139 ;  /* 0x0000e18b0600b986 */ /* 0x0001e2000c101124 */
[----:B------:R-:W-:Y:S05]  /*63a0*/  @P5 BRA `(.L_x_268) ;  /* 0x00000000000c5947 */ /* 0x000fea0003800000 */
[----:B------:R-:W1:Y:S02]  /*63b0*/  LDG.E.U8 R162, desc[UR36][R2.64+0xe8] ;  /* 0x0000e82402a27981 */ /* 0x000e64000c1e1100 */
[----:B-1----:R-:W-:-:S05]  /*63c0*/  PRMT R11, R162, 0x8880, RZ ;  /* 0x00008880a20b7816 */ /* 0x002fca00000000ff */
[----:B------:R-:W-:-:S07]  /*63d0*/  IMAD R10, R11, R152, RZ ;  /* 0x000000980b0a7224 */ /* 0x000fce00078e02ff */
.L_x_268:
[----:B------:R-:W-:Y:S05]  /*63e0*/  BSYNC B1 ;  /* 0x0000000000017941 */ /* 0x000fea0003800000 */
.L_x_267:
[----:B-1----:R-:W-:Y:S01]  /*63f0*/  @!P5 IMAD R11, R140, R153, R10 ;  /* 0x000000998c0bd224 */ /* 0x002fe200078e020a */
[----:B------:R-:W-:Y:S04]  /*6400*/  BSSY B1, `(.L_x_269) ;  /* 0x0000006000017945 */ /* 0x000fe80003800000 */
[----:B------:R1:W-:Y:S01]  /*6410*/  @!P5 STG.E.U8 desc[UR36][R4.64+0xe8], R11 ;  /* 0x0000e80b0400d986 */ /* 0x0003e2000c101124 */
[----:B------:R-:W-:Y:S05]  /*6420*/  @P2 BRA `(.L_x_270) ;  /* 0x00000000000c2947 */ /* 0x000fea0003800000 */
[----:B------:R-:W1:Y:S02]  /*6430*/  LDG.E.U8 R162, desc[UR36][R2.64+0xe9] ;  /* 0x0000e92402a27981 */ /* 0x000e64000c1e1100 */
[----:B-1----:R-:W-:-:S05]  /*6440*/  PRMT R11, R162, 0x8880, RZ ;  /* 0x00008880a20b7816 */ /* 0x002fca00000000ff */
[----:B------:R-:W-:-:S07]  /*6450*/  IMAD R10, R11, R152, RZ ;  /* 0x000000980b0a7224 */ /* 0x000fce00078e02ff */
.L_x_270:
[----:B------:R-:W-:Y:S05]  /*6460*/  BSYNC B1 ;  /* 0x0000000000017941 */ /* 0x000fea0003800000 */
.L_x_269:
        /* <DEDUP_REMOVED lines=11> */
.L_x_272:
[----:B------:R-:W-:Y:S05]  /*6520*/  BSYNC B1 ;  /* 0x0000000000017941 */ /* 0x000fea0003800000 */
.L_x_271:
[----:B-1----:R-:W-:Y:S01]  /*6530*/  @!P4 IMAD R11, R142, R153, R10 ;  /* 0x000000998e0bc224 */ /* 0x002fe200078e020a */
[----:B------:R-:W-:Y:S04]  /*6540*/  BSSY B1, `(.L_x_273) ;  /* 0x0000006000017945 */ /* 0x000fe80003800000 */
[----:B------:R1:W-:Y:S01]  /*6550*/  @!P4 STG.E.U8 desc[UR36][R6.64+0xe8], R11 ;  /* 0x0000e80b0600c986 */ /* 0x0003e2000c101124 */
[----:B------:R-:W-:Y:S05]  /*6560*/  @P3 BRA `(.L_x_274) ;  /* 0x00000000000c3947 */ /* 0x000fea0003800000 */
[----:B------:R-:W1:Y:S02]  /*6570*/  LDG.E.U8 R162, desc[UR36][R8.64+0xe9] ;  /* 0x0000e92408a27981 */ /* 0x000e64000c1e1100 */
[----:B-1----:R-:W-:-:S05]  /*6580*/  PRMT R11, R162, 0x8880, RZ ;  /* 0x00008880a20b7816 */ /* 0x002fca00000000ff */
[----:B------:R-:W-:-:S07]  /*6590*/  IMAD R10, R11, R152, RZ ;  /* 0x000000980b0a7224 */ /* 0x000fce00078e02ff */
.L_x_274:
[----:B------:R-:W-:Y:S05]  /*65a0*/  BSYNC B1 ;  /* 0x0000000000017941 */ /* 0x000fea0003800000 */
.L_x_273:
[----:B------:R-:W-:Y:S01]  /*65b0*/  @!P3 IMAD R143, R143, R153, R10 ;  /* 0x000000998f8fb224 */ /* 0x000fe200078e020a */
[----:B------:R-:W-:Y:S04]  /*65c0*/  BSSY B1, `(.L_x_275) ;  /* 0x0000006000017945 */ /* 0x000fe80003800000 */
[----:B------:R0:W-:Y:S01]  /*65d0*/  @!P3 STG.E.U8 desc[UR36][R6.64+0xe9], R143 ;  /* 0x0000e98f0600b986 */ /* 0x0001e2000c101124 */
[----:B------:R-:W-:Y:S05]  /*65e0*/  @P5 BRA `(.L_x_276) ;  /* 0x00000000000c5947 */ /* 0x000fea0003800000 */
[----:B------:R-:W1:Y:S02]  /*65f0*/  LDG.E.U8 R162, desc[UR36][R2.64+0xf0] ;  /* 0x0000f02402a27981 */ /* 0x000e64000c1e1100 */
[----:B-1----:R-:W-:-:S05]  /*6600*/  PRMT R11, R162, 0x8880, RZ ;  /* 0x00008880a20b7816 */ /* 0x002fca00000000ff */
[----:B------:R-:W-:-:S07]  /*6610*/  IMAD R10, R11, R152, RZ ;  /* 0x000000980b0a7224 */ /* 0x000fce00078e02ff */
.L_x_276:
[----:B------:R-:W-:Y:S05]  /*6620*/  BSYNC B1 ;  /* 0x0000000000017941 */ /* 0x000fea0003800000 */
.L_x_275:
[----:B-1----:R-:W-:Y:S01]  /*6630*/  @!P5 IMAD R11, R144, R153, R10 ;  /* 0x00000099900bd224 */ /* 0x002fe200078e020a */
[----:B------:R-:W-:Y:S04]  /*6640*/  BSSY B1, `(.L_x_277) ;  /* 0x0000006000017945 */ /* 0x000fe80003800000 */
[----:B------:R1:W-:Y:S01]  /*6650*/  @!P5 STG.E.U8 desc[UR36][R4.64+0xf0], R11 ;  /* 0x0000f00b0400d986 */ /* 0x0003e2000c101124 */
[----:B------:R-:W-:Y:S05]  /*6660*/  @P2 BRA `(.L_x_278) ;  /* 0x00000000000c2947 */ /* 0x000fea0003800000 */
[----:B------:R-:W1:Y:S02]  /*6670*/  LDG.E.U8 R162, desc[UR36][R2.64+0xf1] ;  /* 0x0000f12402a27981 */ /* 0x000e64000c1e1100 */
[----:B-1----:R-:W-:-:S05]  /*6680*/  PRMT R11, R162, 0x8880, RZ ;  /* 0x00008880a20b7816 */ /* 0x002fca00000000ff */
[----:B------:R-:W-:-:S07]  /*6690*/  IMAD R10, R11, R152, RZ ;  /* 0x000000980b0a7224 */ /* 0x000fce00078e02ff */
.L_x_278:
[----:B------:R-:W-:Y:S05]  /*66a0*/  BSYNC B1 ;  /* 0x0000000000017941 */ /* 0x000fea0003800000 */
.L_x_277:
[C---:B------:R-:W-:Y:S01]  /*66b0*/  ISETP.LT.OR P4, PT, R0.reuse, 0xf1, !P0 ;  /* 0x000000f10000780c */ /* 0x040fe20004781670 */
[----:B------:R-:W-:Y:S01]  /*66c0*/  @!P2 IMAD R145, R145, R153, R10 ;  /* 0x000000999191a224 */ /* 0x000fe200078e020a */
[----:B------:R-:W-:Y:S01]  /*66d0*/  BSSY B1, `(.L_x_279) ;  /* 0x000000a000017945 */ /* 0x000fe20003800000 */
[C---:B------:R-:W-:Y:S02]  /*66e0*/  ISETP.LT.OR P3, PT, R0.reuse, 0xf2, !P0 ;  /* 0x000000f20000780c */ /* 0x040fe40004761670 */
        /* <DEDUP_REMOVED lines=8> */
.L_x_280:
[----:B------:R-:W-:Y:S05]  /*6770*/  BSYNC B1 ;  /* 0x0000000000017941 */ /* 0x000fea0003800000 */
.L_x_279:
[----:B-1----:R-:W-:Y:S01]  /*6780*/  @!P4 IMAD R11, R146, R153, R10 ;  /* 0x00000099920bc224 */ /* 0x002fe200078e020a */
[----:B------:R-:W-:Y:S04]  /*6790*/  BSSY B1, `(.L_x_281) ;  /* 0x0000006000017945 */ /* 0x000fe80003800000 */
[----:B------:R1:W-:Y:S01]  /*67a0*/  @!P4 STG.E.U8 desc[UR36][R6.64+0xf0], R11 ;  /* 0x0000f00b0600c986 */ /* 0x0003e2000c101124 */
[----:B------:R-:W-:Y:S05]  /*67b0*/  @P3 BRA `(.L_x_282) ;  /* 0x00000000000c3947 */ /* 0x000fea0003800000 */
[----:B------:R-:W1:Y:S02]  /*67c0*/  LDG.E.U8 R162, desc[UR36][R8.64+0xf1] ;  /* 0x0000f12408a27981 */ /* 0x000e64000c1e1100 */
[----:B-1----:R-:W-:-:S05]  /*67d0*/  PRMT R11, R162, 0x8880, RZ ;  /* 0x00008880a20b7816 */ /* 0x002fca00000000ff */
[----:B------:R-:W-:-:S07]  /*67e0*/  IMAD R10, R11, R152, RZ ;  /* 0x000000980b0a7224 */ /* 0x000fce00078e02ff */
.L_x_282:
[----:B------:R-:W-:Y:S05]  /*67f0*/  BSYNC B1 ;  /* 0x0000000000017941 */ /* 0x000fea0003800000 */
.L_x_281:
[----:B------:R-:W-:Y:S01]  /*6800*/  @!P3 IMAD R147, R147, R153, R10 ;  /* 0x000000999393b224 */ /* 0x000fe200078e020a */
[----:B------:R-:W-:Y:S04]  /*6810*/  BSSY B1, `(.L_x_283) ;  /* 0x0000006000017945 */ /* 0x000fe80003800000 */
[----:B------:R0:W-:Y:S01]  /*6820*/  @!P3 STG.E.U8 desc[UR36][R6.64+0xf1], R147 ;  /* 0x0000f1930600b986 */ /* 0x0001e2000c101124 */
[----:B------:R-:W-:Y:S05]  /*6830*/  @P2 BRA `(.L_x_284) ;  /* 0x00000000000c2947 */ /* 0x000fea0003800000 */
[----:B------:R-:W1:Y:S02]  /*6840*/  LDG.E.U8 R162, desc[UR36][R2.64+0xf8] ;  /* 0x0000f82402a27981 */ /* 0x000e64000c1e1100 */
[----:B-1----:R-:W-:-:S05]  /*6850*/  PRMT R11, R162, 0x8880, RZ ;  /* 0x00008880a20b7816 */ /* 0x002fca00000000ff */
[----:B------:R-:W-:-:S07]  /*6860*/  IMAD R10, R11, R152, RZ ;  /* 0x000000980b0a7224 */ /* 0x000fce00078e02ff */
.L_x_284:
[----:B------:R-:W-:Y:S05]  /*6870*/  BSYNC B1 ;  /* 0x0000000000017941 */ /* 0x000fea0003800000 */
.L_x_283:
[----:B-1----:R-:W-:Y:S01]  /*6880*/  @!P2 IMAD R11, R148, R153, R10 ;  /* 0x00000099940ba224 */ /* 0x002fe200078e020a */
[----:B------:R-:W-:Y:S04]  /*6890*/  BSSY B1, `(.L_x_285) ;  /* 0x0000006000017945 */ /* 0x000fe80003800000 */
[----:B------:R1:W-:Y:S01]  /*68a0*/  @!P2 STG.E.U8 desc[UR36][R4.64+0xf8], R11 ;  /* 0x0000f80b0400a986 */ /* 0x0003e2000c101124 */
[----:B------:R-:W-:Y:S05]  /*68b0*/  @P1 BRA `(.L_x_286) ;  /* 0x00000000000c1947 */ /* 0x000fea0003800000 */
[----:B------:R-:W1:Y:S02]  /*68c0*/  LDG.E.U8 R162, desc[UR36][R2.64+0xf9] ;  /* 0x0000f92402a27981 */ /* 0x000e64000c1e1100 */
[----:B-1----:R-:W-:-:S05]  /*68d0*/  PRMT R11, R162, 0x8880, RZ ;  /* 0x00008880a20b7816 */ /* 0x002fca00000000ff */
[----:B------:R-:W-:-:S07]  /*68e0*/  IMAD R10, R11, R152, RZ ;  /* 0x000000980b0a7224 */ /* 0x000fce00078e02ff */
.L_x_286:
[----:B------:R-:W-:Y:S05]  /*68f0*/  BSYNC B1 ;  /* 0x0000000000017941 */ /* 0x000fea0003800000 */
.L_x_285:
[----:B------:R-:W-:Y:S01]  /*6900*/  @!P1 IMAD R149, R149, R153, R10 ;  /* 0x0000009995959224 */ /* 0x000fe200078e020a */
[----:B------:R-:W-:Y:S04]  /*6910*/  BSSY B1, `(.L_x_287) ;  /* 0x0000006000017945 */ /* 0x000fe80003800000 */
[----:B------:R0:W-:Y:S01]  /*6920*/  @!P1 STG.E.U8 desc[UR36][R4.64+0xf9], R149 ;  /* 0x0000f99504009986 */ /* 0x0001e2000c101124 */
[----:B------:R-:W-:Y:S05]  /*6930*/  @P5 BRA `(.L_x_288) ;  /* 0x00000000000c5947 */ /* 0x000fea0003800000 */
[----:B------:R-:W0:Y:S02]  /*6940*/  LDG.E.U8 R162, desc[UR36][R8.64+0xf8] ;  /* 0x0000f82408a27981 */ /* 0x000e24000c1e1100 */
[----:B0-----:R-:W-:-:S05]  /*6950*/  PRMT R3, R162, 0x8880, RZ ;  /* 0x00008880a2037816 */ /* 0x001fca00000000ff */
[----:B------:R-:W-:-:S07]  /*6960*/  IMAD R10, R3, R152, RZ ;  /* 0x00000098030a7224 */ /* 0x000fce00078e02ff */
.L_x_288:
[----:B------:R-:W-:Y:S05]  /*6970*/  BSYNC B1 ;  /* 0x0000000000017941 */ /* 0x000fea0003800000 */
.L_x_287:
[----:B0-----:R-:W-:Y:S01]  /*6980*/  @!P5 IMAD R3, R150, R153, R10 ;  /* 0x000000999603d224 */ /* 0x001fe200078e020a */
[----:B------:R-:W-:Y:S01]  /*6990*/  ISETP.LT.OR P0, PT, R0, 0xfa, !P0 ;  /* 0x000000fa0000780c */ /* 0x000fe20004701670 */
[----:B------:R-:W-:Y:S03]  /*69a0*/  BSSY B1, `(.L_x_289) ;  /* 0x0000006000017945 */ /* 0x000fe60003800000 */
[----:B------:R0:W-:Y:S09]  /*69b0*/  @!P5 STG.E.U8 desc[UR36][R6.64+0xf8], R3 ;  /* 0x0000f8030600d986 */ /* 0x0001f2000c101124 */
[----:B------:R-:W-:Y:S05]  /*69c0*/  @P0 BRA `(.L_x_290) ;  /* 0x00000000000c0947 */ /* 0x000fea0003800000 */
[----:B------:R-:W0:Y:S02]  /*69d0*/  LDG.E.U8 R162, desc[UR36][R8.64+0xf9] ;  /* 0x0000f92408a27981 */ /* 0x000e24000c1e1100 */
[----:B0-----:R-:W-:-:S05]  /*69e0*/  PRMT R3, R162, 0x8880, RZ ;  /* 0x00008880a2037816 */ /* 0x001fca00000000ff */
[----:B------:R-:W-:-:S07]  /*69f0*/  IMAD R10, R3, R152, RZ ;  /* 0x00000098030a7224 */ /* 0x000fce00078e02ff */
.L_x_290:
[----:B------:R-:W-:Y:S05]  /*6a00*/  BSYNC B1 ;  /* 0x0000000000017941 */ /* 0x000fea0003800000 */
.L_x_289:
[----:B------:R-:W-:Y:S01]  /*6a10*/  IMAD R151, R151, R153, R10 ;  /* 0x0000009997977224 */ /* 0x000fe200078e020a */
[----:B------:R-:W-:Y:S06]  /*6a20*/  @P0 BRA `(.L_x_291) ;  /* 0x0000001800100947 */ /* 0x000fec0003800000 */
[----:B------:R0:W-:Y:S01]  /*6a30*/  STG.E.U8 desc[UR36][R6.64+0xf9], R151 ;  /* 0x0000f99706007986 */ /* 0x0001e2000c101124 */
[----:B------:R-:W-:Y:S05]  /*6a40*/  BRA `(.L_x_291) ;  /* 0x0000001800087947 */ /* 0x000fea0003800000 */
.L_x_34:
[C---:B------:R-:W-:Y:S02]  /*6a50*/  ISETP.GE.AND P1, PT, R19.reuse, 0x1, PT ;  /* 0x000000011300780c */ /* 0x040fe40003f26270 */
[----:B------:R-:W-:Y:S02]  /*6a60*/  ISETP.GE.AND P0, PT, R19, 0x9, PT ;  /* 0x000000091300780c */ /* 0x000fe40003f06270 */
[C---:B------:R-:W-:Y:S02]  /*6a70*/  ISETP.LT.OR P4, PT, R0.reuse, 0x1, !P1 ;  /* 0x000000010000780c */ /* 0x040fe40004f81670 */
[C---:B------:R-:W-:Y:S02]  /*6a80*/  ISETP.LT.OR P3, PT, R0.reuse, 0x2, !P1 ;  /* 0x000000020000780c */ /* 0x040fe40004f61670 */
[C---:B------:R-:W-:Y:S02]  /*6a90*/  ISETP.LT.OR P2, PT, R0.reuse, 0x1, !P0 ;  /* 0x000000010000780c */ /* 0x040fe40004741670 */
[----:B------:R-:W-:-:S07]  /*6aa0*/  ISETP.LT.OR P5, PT, R0, 0x2, !P0 ;  /* 0x000000020000780c */ /* 0x000fce00047a1670 */
[-C--:B------:R-:W-:Y:S02]  /*6ab0*/  @!P4 IMAD R3, R24, R153.reuse, RZ ;  /* 0x000000991803c224 */ /* 0x080fe400078e02ff */
[-C--:B------:R-:W-:Y:S02]  /*6ac0*/  @!P3 IMAD R25, R25, R153.reuse, RZ ;  /* 0x000000991919b224 */ /* 0x080fe400078e02ff */
[-C--:B------:R-:W-:Y:S01]  /*6ad0*/  @!P2 IMAD R9, R26, R153.reuse, RZ ;  /* 0x000000991a09a224 */ /* 0x080fe200078e02ff */
[----:B------:R0:W-:Y:S01]  /*6ae0*/  @!P4 STG.E.U8 desc[UR36][R4.64], R3 ;  /* 0x000000030400c986 */ /* 0x0001e2000c101124 */
[C---:B------:R-:W-:Y:S01]  /*6af0*/  ISETP.LT.OR P4, PT, R0.reuse, 0x9, !P1 ;  /* 0x000000090000780c */ /* 0x040fe20004f81670 */
[----:B------:R-:W-:Y:S02]  /*6b00*/  @!P5 IMAD R27, R27, R153, RZ ;  /* 0x000000991b1bd224 */ /* 0x000fe400078e02ff */
[----:B------:R-:W-:Y:S01]  /*6b10*/  @!P3 STG.E.U8 desc[UR36][R4.64+0x1], R25 ;  /* 0x000001190400b986 */ /* 0x000fe2000c101124 */
[----:B------:R-:W-:-:S03]  /*6b20*/  ISETP.LT.OR P3, PT, R0, 0xa, !P1 ;  /* 0x0000000a0000780c */ /* 0x000fc60004f61670 */
[----:B------:R1:W-:Y:S01]  /*6b30*/  @!P2 STG.E.U8 desc[UR36][R6.64], R9 ;  /* 0x000000090600a986 */ /* 0x0003e2000c101124 */
[----:B------:R-:W-:-:S03]  /*6b40*/  ISETP.LT.OR P2, PT, R0, 0x9, !P0 ;  /* 0x000000090000780c */ /* 0x000fc60004741670 */
[----:B------:R-:W-:Y:S01]  /*6b50*/  @!P5 STG.E.U8 desc[UR36][R6.64+0x1], R27 ;  /* 0x0000011b0600d986 */ /* 0x000fe2000c101124 */
[----:B------:R-:W-:Y:S01]  /*6b60*/  ISETP.LT.OR P5, PT, R0, 0xa, !P0 ;  /* 0x0000000a0000780c */ /* 0x000fe200047a1670 */
[----:B------:R-:W-:-:S04]  /*6b70*/  @!P4 IMAD R11, R28, R153, RZ ;  /* 0x000000991c0bc224 */ /* 0x000fc800078e02ff */
[-C--:B------:R-:W-:Y:S01]  /*6b80*/  @!P3 IMAD R29, R29, R153.reuse, RZ ;  /* 0x000000991d1db224 */ /* 0x080fe200078e02ff */
[----:B------:R-:W-:Y:S01]  /*6b90*/  @!P4 STG.E.U8 desc[UR36][R4.64+0x8], R11 ;  /* 0x0000080b0400c986 */ /* 0x000fe2000c101124 */
[----:B------:R-:W-:Y:S02]  /*6ba0*/  ISETP.LT.OR P4, PT, R0, 0x11, !P1 ;  /* 0x000000110000780c */ /* 0x000fe40004f81670 */
[-C--:B0-----:R-:W-:Y:S01]  /*6bb0*/  @!P2 IMAD R3, R30, R153.reuse, RZ ;  /* 0x000000991e03a224 */ /* 0x081fe200078e02ff */
[----:B------:R-:W-:Y:S01]  /*6bc0*/  @!P3 STG.E.U8 desc[UR36][R4.64+0x9], R29 ;  /* 0x0000091d0400b986 */ /* 0x000fe2000c101124 */
[C---:B------:R-:W-:Y:S02]  /*6bd0*/  ISETP.LT.OR P3, PT, R0.reuse, 0x12, !P1 ;  /* 0x000000120000780c */ /* 0x040fe40004f61670 */
[----:B------:R-:W-:Y:S01]  /*6be0*/  @!P5 IMAD R31, R31, R153, RZ ;  /* 0x000000991f1fd224 */ /* 0x000fe200078e02ff */
[----:B------:R0:W-:Y:S01]  /*6bf0*/  @!P2 STG.E.U8 desc[UR36][R6.64+0x8], R3 ;  /* 0x000008030600a986 */ /* 0x0001e2000c101124 */
[----:B------:R-:W-:-:S03]  /*6c00*/  ISETP.LT.OR P2, PT, R0, 0x11, !P0 ;  /* 0x000000110000780c */ /* 0x000fc60004741670 */
[----:B------:R-:W-:Y:S01]  /*6c10*/  @!P5 STG.E.U8 desc[UR36][R6.64+0x9], R31 ;  /* 0x0000091f0600d986 */ /* 0x000fe2000c101124 */
[----:B------:R-:W-:Y:S01]  /*6c20*/  ISETP.LT.OR P5, PT, R0, 0x12, !P0 ;  /* 0x000000120000780c */ /* 0x000fe200047a1670 */
[----:B-1----:R-:W-:-:S04]  /*6c30*/  @!P4 IMAD R9, R32, R153, RZ ;  /* 0x000000992009c224 */ /* 0x002fc800078e02ff */
        /* <DEDUP_REMOVED lines=301> */
[----:B------:R1:W-:Y:S01]  /*7f10*/  @!P4 STG.E.U8 desc[UR36][R4.64+0xd8], R11 ;  /* 0x0000d80b0400c986 */ /* 0x0003e2000c101124 */
        /* <DEDUP_REMOVED lines=13> */
[-C--:B-1----:R-:W-:Y:S01]  /*7ff0*/  @!P2 IMAD R11, R138, R153.reuse, RZ ;  /* 0x000000998a0ba224 */ /* 0x082fe200078e02ff */
[----:B------:R-:W-:Y:S01]  /*8000*/  @!P3 STG.E.U8 desc[UR36][R4.64+0xe1], R137 ;  /* 0x0000e1890400b986 */ /* 0x000fe2000c101124 */
[C---:B------:R-:W-:Y:S02]  /*8010*/  ISETP.LT.OR P3, PT, R0.reuse, 0xea, !P1 ;  /* 0x000000ea0000780c */ /* 0x040fe40004f61670 */
[----:B------:R-:W-:Y:S01]  /*8020*/  @!P5 IMAD R139, R139, R153, RZ ;  /* 0x000000998b8bd224 */ /* 0x000fe200078e02ff */
[----:B------:R1:W-:Y:S01]  /*8030*/  @!P2 STG.E.U8 desc[UR36][R6.64+0xe0], R11 ;  /* 0x0000e00b0600a986 */ /* 0x0003e2000c101124 */
[----:B------:R-:W-:-:S03]  /*8040*/  ISETP.LT.OR P2, PT, R0, 0xe9, !P0 ;  /* 0x000000e90000780c */ /* 0x000fc60004741670 */
[----:B------:R-:W-:Y:S01]  /*8050*/  @!P5 STG.E.U8 desc[UR36][R6.64+0xe1], R139 ;  /* 0x0000e18b0600d986 */ /* 0x000fe2000c101124 */
[----:B------:R-:W-:Y:S01]  /*8060*/  ISETP.LT.OR P5, PT, R0, 0xea, !P0 ;  /* 0x000000ea0000780c */ /* 0x000fe200047a1670 */
[----:B0-----:R-:W-:-:S04]  /*8070*/  @!P4 IMAD R3, R140, R153, RZ ;  /* 0x000000998c03c224 */ /* 0x001fc800078e02ff */
[-C--:B------:R-:W-:Y:S01]  /*8080*/  @!P3 IMAD R141, R141, R153.reuse, RZ ;  /* 0x000000998d8db224 */ /* 0x080fe200078e02ff */
[----:B------:R0:W-:Y:S01]  /*8090*/  @!P4 STG.E.U8 desc[UR36][R4.64+0xe8], R3 ;  /* 0x0000e8030400c986 */ /* 0x0001e2000c101124 */
[----:B------:R-:W-:Y:S02]  /*80a0*/  ISETP.LT.OR P4, PT, R0, 0xf2, !P1 ;  /* 0x000000f20000780c */ /* 0x000fe40004f81670 */
[-C--:B--2---:R-:W-:Y:S01]  /*80b0*/  @!P2 IMAD R9, R142, R153.reuse, RZ ;  /* 0x000000998e09a224 */ /* 0x084fe200078e02ff */
[----:B------:R-:W-:Y:S01]  /*80c0*/  @!P3 STG.E.U8 desc[UR36][R4.64+0xe9], R141 ;  /* 0x0000e98d0400b986 */ /* 0x000fe2000c101124 */
[C---:B------:R-:W-:Y:S02]  /*80d0*/  ISETP.LT.OR P3, PT, R0.reuse, 0xf1, !P1 ;  /* 0x000000f10000780c */ /* 0x040fe40004f61670 */
[----:B------:R-:W-:Y:S01]  /*80e0*/  @!P5 IMAD R143, R143, R153, RZ ;  /* 0x000000998f8fd224 */ /* 0x000fe200078e02ff */
[----:B------:R-:W-:Y:S01]  /*80f0*/  @!P2 STG.E.U8 desc[UR36][R6.64+0xe8], R9 ;  /* 0x0000e8090600a986 */ /* 0x000fe2000c101124 */
[----:B------:R-:W-:-:S03]  /*8100*/  ISETP.LT.OR P2, PT, R0, 0xf1, !P0 ;  /* 0x000000f10000780c */ /* 0x000fc60004741670 */
[----:B------:R-:W-:Y:S01]  /*8110*/  @!P5 STG.E.U8 desc[UR36][R6.64+0xe9], R143 ;  /* 0x0000e98f0600d986 */ /* 0x000fe2000c101124 */
[----:B------:R-:W-:Y:S01]  /*8120*/  ISETP.LT.OR P5, PT, R0, 0xf9, !P0 ;  /* 0x000000f90000780c */ /* 0x000fe200047a1670 */
[----:B------:R-:W-:-:S04]  /*8130*/  @!P4 IMAD R145, R145, R153, RZ ;  /* 0x000000999191c224 */ /* 0x000fc800078e02ff */
[-C--:B-1----:R-:W-:Y:S01]  /*8140*/  @!P3 IMAD R11, R144, R153.reuse, RZ ;  /* 0x00000099900bb224 */ /* 0x082fe200078e02ff */
[----:B------:R-:W-:Y:S01]  /*8150*/  @!P4 STG.E.U8 desc[UR36][R4.64+0xf1], R145 ;  /* 0x0000f1910400c986 */ /* 0x000fe2000c101124 */
[C---:B------:R-:W-:Y:S02]  /*8160*/  ISETP.LT.OR P4, PT, R0.reuse, 0xf2, !P0 ;  /* 0x000000f20000780c */ /* 0x040fe40004781670 */
[C---:B------:R-:W-:Y:S01]  /*8170*/  ISETP.LT.OR P0, PT, R0.reuse, 0xfa, !P0 ;  /* 0x000000fa0000780c */ /* 0x040fe20004701670 */
[----:B------:R1:W-:Y:S01]  /*8180*/  @!P3 STG.E.U8 desc[UR36][R4.64+0xf0], R11 ;  /* 0x0000f00b0400b986 */ /* 0x0003e2000c101124 */
[----:B------:R-:W-:Y:S01]  /*8190*/  ISETP.LT.OR P3, PT, R0, 0xf9, !P1 ;  /* 0x000000f90000780c */ /* 0x000fe20004f61670 */
[----:B0-----:R-:W-:Y:S01]  /*81a0*/  @!P2 IMAD R3, R146, R153, RZ ;  /* 0x000000999203a224 */ /* 0x001fe200078e02ff */
[----:B------:R-:W-:-:S04]  /*81b0*/  ISETP.LT.OR P1, PT, R0, 0xfa, !P1 ;  /* 0x000000fa0000780c */ /* 0x000fc80004f21670 */
[----:B------:R0:W-:Y:S03]  /*81c0*/  @!P2 STG.E.U8 desc[UR36][R6.64+0xf0], R3 ;  /* 0x0000f0030600a986 */ /* 0x0001e6000c101124 */
[-C--:B------:R-:W-:Y:S02]  /*81d0*/  @!P4 IMAD R147, R147, R153.reuse, RZ ;  /* 0x000000999393c224 */ /* 0x080fe400078e02ff */
[-C--:B-1----:R-:W-:Y:S02]  /*81e0*/  @!P5 IMAD R11, R150, R153.reuse, RZ ;  /* 0x00000099960bd224 */ /* 0x082fe400078e02ff */
[-C--:B------:R-:W-:Y:S01]  /*81f0*/  @!P3 IMAD R9, R148, R153.reuse, RZ ;  /* 0x000000999409b224 */ /* 0x080fe200078e02ff */
[----:B------:R0:W-:Y:S01]  /*8200*/  @!P4 STG.E.U8 desc[UR36][R6.64+0xf1], R147 ;  /* 0x0000f1930600c986 */ /* 0x0001e2000c101124 */
[-C--:B------:R-:W-:Y:S02]  /*8210*/  @!P1 IMAD R149, R149, R153.reuse, RZ ;  /* 0x0000009995959224 */ /* 0x080fe400078e02ff */
[----:B------:R-:W-:Y:S01]  /*8220*/  @!P0 IMAD R151, R151, R153, RZ ;  /* 0x0000009997978224 */ /* 0x000fe200078e02ff */
[----:B------:R0:W-:Y:S04]  /*8230*/  @!P3 STG.E.U8 desc[UR36][R4.64+0xf8], R9 ;  /* 0x0000f8090400b986 */ /* 0x0001e8000c101124 */
[----:B------:R0:W-:Y:S04]  /*8240*/  @!P1 STG.E.U8 desc[UR36][R4.64+0xf9], R149 ;  /* 0x0000f99504009986 */ /* 0x0001e8000c101124 */
[----:B------:R0:W-:Y:S04]  /*8250*/  @!P5 STG.E.U8 desc[UR36][R6.64+0xf8], R11 ;  /* 0x0000f80b0600d986 */ /* 0x0001e8000c101124 */
[----:B------:R0:W-:Y:S02]  /*8260*/  @!P0 STG.E.U8 desc[UR36][R6.64+0xf9], R151 ;  /* 0x0000f99706008986 */ /* 0x0001e4000c101124 */
.L_x_291:
[----:B------:R-:W-:Y:S05]  /*8270*/  BSYNC B0 ;  /* 0x0000000000007941 */ /* 0x000fea0003800000 */
.L_x_33:
[----:B0-----:R-:W2:Y:S01]  /*8280*/  LDL.64 R2, [R1] ;  /* 0x0000000001027983 */ /* 0x001ea20000100a00 */
[----:B------:R-:W-:Y:S01]  /*8290*/  ULDC.64 UR4, c[0x0][0x650] ;  /* 0x0001940000047ab9 */ /* 0x000fe20000000a00 */
[----:B------:R0:W-:Y:S01]  /*82a0*/  SYNCS.ARRIVE.TRANS64.A1T0 RZ, [R160+UR45], RZ ;  /* 0x000000ffa0ff79a7 */ /* 0x0001e2000810002d */
[----:B------:R-:W-:Y:S01]  /*82b0*/  PRMT R0, RZ, 0x7610, R0 ;  /* 0x00007610ff007816 */ /* 0x000fe20000000000 */
[----:B------:R-:W-:Y:S02]  /*82c0*/  IMAD.MOV.U32 R19, RZ, RZ, -0x1 ;  /* 0xffffffffff137424 */ /* 0x000fe400078e00ff */
[----:B------:R-:W-:Y:S01]  /*82d0*/  IMAD.MOV.U32 R22, RZ, RZ, -0x1 ;  /* 0xffffffffff167424 */ /* 0x000fe200078e00ff */
[----:B--2---:R-:W-:-:S04]  /*82e0*/  LEA R18, P0, R2, R18, 0x1 ;  /* 0x0000001202127211 */ /* 0x004fc800078008ff */
[----:B------:R-:W-:Y:S01]  /*82f0*/  LEA.HI.X R17, R2, R17, R23, 0x1, P0 ;  /* 0x0000001102117211 */ /* 0x000fe200000f0c17 */
[----:B------:R-:W-:Y:S01]  /*8300*/  IMAD.MOV.U32 R2, RZ, RZ, -0x1 ;  /* 0xffffffffff027424 */ /* 0x000fe200078e00ff */
[----:B------:R-:W-:-:S04]  /*8310*/  ISETP.GE.U32.AND P0, PT, R18, UR4, PT ;  /* 0x0000000412007c0c */ /* 0x000fc8000bf06070 */
[----:B------:R-:W-:-:S13]  /*8320*/  ISETP.GE.U32.AND.EX P0, PT, R17, UR5, PT, P0 ;  /* 0x0000000511007c0c */ /* 0x000fda000bf06100 */
[----:B0-----:R-:W-:Y:S05]  /*8330*/  @P0 BRA `(.L_x_292) ;  /* 0x0000000400700947 */ /* 0x001fea0003800000 */
[----:B------:R-:W0:Y:S01]  /*8340*/  S2R R10, SR_CTAID.X ;  /* 0x00000000000a7919 */ /* 0x000e220000002500 */
[----:B------:R-:W2:Y:S01]  /*8350*/  LDC.64 R8, c[0x0][0x628] ;  /* 0x00018a00ff087b82 */ /* 0x000ea20000000a00 */
[----:B------:R-:W-:Y:S01]  /*8360*/  ULDC UR4, c[0x0][0x150] ;  /* 0x0000540000047ab9 */ /* 0x000fe20000000800 */
[----:B---3--:R-:W-:Y:S01]  /*8370*/  IMAD.MOV.U32 R6, RZ, RZ, R18 ;  /* 0x000000ffff067224 */ /* 0x008fe200078e0012 */
[----:B------:R-:W3:Y:S01]  /*8380*/  S2R R20, SR_CTAID.Y ;  /* 0x0000000000147919 */ /* 0x000ee20000002600 */
[----:B------:R-:W-:-:S04]  /*8390*/  IMAD.MOV.U32 R7, RZ, RZ, R17 ;  /* 0x000000ffff077224 */ /* 0x000fc800078e0011 */
[----:B------:R-:W1:Y:S08]  /*83a0*/  LDC R15, c[0x0][0x144] ;  /* 0x00005100ff0f7b82 */ /* 0x000e700000000800 */
[----:B------:R-:W1:Y:S08]  /*83b0*/  LDC R0, c[0x0][0x630] ;  /* 0x00018c00ff007b82 */ /* 0x000e700000000800 */
[----:B------:R-:W1:Y:S01]  /*83c0*/  LDC.64 R12, c[0x0][0x620] ;  /* 0x00018800ff0c7b82 */ /* 0x000e620000000a00 */
[----:B--2---:R-:W-:-:S04]  /*83d0*/  ISETP.NE.U32.AND P0, PT, R8, RZ, PT ;  /* 0x000000ff0800720c */ /* 0x004fc80003f05070 */
[----:B------:R-:W-:Y:S02]  /*83e0*/  ISETP.NE.AND.EX P0, PT, R9, RZ, PT, P0 ;  /* 0x000000ff0900720c */ /* 0x000fe40003f05300 */
[----:B0-----:R-:W-:-:S05]  /*83f0*/  I2FP.F32.U32 R2, R10 ;  /* 0x0000000a00027245 */ /* 0x001fca0000201000 */
[----:B------:R-:W-:-:S04]  /*8400*/  FMUL R2, R2, UR4 ;  /* 0x0000000402027c20 */ /* 0x000fc80008400000 */
[----:B------:R0:W2:Y:S02]  /*8410*/  F2I.U32.TRUNC.NTZ R14, R2 ;  /* 0x00000002000e7305 */ /* 0x0000a4000020f000 */
[----:B---3--:R-:W-:Y:S05]  /*8420*/  @!P0 BRA `(.L_x_293) ;  /* 0x0000000000288947 */ /* 0x008fea0003800000 */
[----:B------:R-:W3:Y:S02]  /*8430*/  LDC R3, c[0x0][0x634] ;  /* 0x00018d00ff037b82 */ /* 0x000ee40000000800 */
[----:B---3--:R-:W-:-:S05]  /*8440*/  IADD3 R7, P0, R18, R3, RZ ;  /* 0x0000000312077210 */ /* 0x008fca0007f1e0ff */
[----:B-1----:R-:W-:-:S04]  /*8450*/  IMAD.X R11, RZ, RZ, R17, P0 ;  /* 0x000000ffff0b7224 */ /* 0x002fc800000e0611 */
[----:B0-----:R-:W-:-:S04]  /*8460*/  IMAD.WIDE.U32 R2, R11, R8, RZ ;  /* 0x000000080b027225 */ /* 0x001fc800078e00ff */
[----:B----4-:R-:W-:-:S04]  /*8470*/  IMAD.WIDE.U32 R4, P0, R7, R9, R2 ;  /* 0x0000000907047225 */ /* 0x010fc80007800002 */
[----:B------:R-:W-:-:S04]  /*8480*/  IMAD.WIDE.U32 R2, R7, R8, RZ ;  /* 0x0000000807027225 */ /* 0x000fc800078e00ff */
[----:B------:R-:W-:Y:S01]  /*8490*/  IMAD.X R7, RZ, RZ, RZ, P0 ;  /* 0x000000ffff077224 */ /* 0x000fe200000e06ff */
[----:B------:R-:W-:Y:S01]  /*84a0*/  IADD3 RZ, P0, R3, R4, RZ ;  /* 0x0000000403ff7210 */ /* 0x000fe20007f1e0ff */
[----:B------:R-:W-:-:S04]  /*84b0*/  IMAD.MOV.U32 R6, RZ, RZ, R5 ;  /* 0x000000ffff067224 */ /* 0x000fc800078e0005 */
[----:B------:R-:W-:-:S08]  /*84c0*/  IMAD.WIDE.U32.X R6, R11, R9, R6, P0 ;  /* 0x000000090b067225 */ /* 0x000fd000000e0406 */
.L_x_293:
[----:B------:R-:W3:Y:S01]  /*84d0*/  LDC.64 R26, c[0x0][0x640] ;  /* 0x00019000ff1a7b82 */ /* 0x000ee20000000a00 */
[-C--:B-1----:R-:W-:Y:S01]  /*84e0*/  SHF.R.U64 R11, R6, R0.reuse, R7 ;  /* 0x00000000060b7219 */ /* 0x082fe20000001207 */
[----:B------:R-:W-:Y:S01]  /*84f0*/  IMAD.MOV.U32 R19, RZ, RZ, R17 ;  /* 0x000000ffff137224 */ /* 0x000fe200078e0011 */
[----:B------:R-:W-:Y:S01]  /*8500*/  SHF.R.U32.HI R0, RZ, R0, R7 ;  /* 0x00000000ff007219 */ /* 0x000fe20000011607 */
[----:B--2---:R-:W-:Y:S01]  /*8510*/  IMAD.MOV R14, RZ, RZ, -R14 ;  /* 0x000000ffff0e7224 */ /* 0x004fe200078e0a0e */
[----:B----4-:R-:W-:Y:S01]  /*8520*/  IADD3 R5, P0, RZ, -R11, RZ ;  /* 0x8000000bff057210 */ /* 0x010fe20007f1e0ff */
[----:B------:R-:W-:Y:S01]  /*8530*/  ULDC UR4, c[0x0][0x154] ;  /* 0x0000550000047ab9 */ /* 0x000fe20000000800 */
[----:B------:R-:W-:Y:S01]  /*8540*/  IMAD.MOV.U32 R7, RZ, RZ, 0x1 ;  /* 0x00000001ff077424 */ /* 0x000fe200078e00ff */
[----:B------:R-:W1:Y:S01]  /*8550*/  LDC R4, c[0x0][0x618] ;  /* 0x00018600ff047b82 */ /* 0x000e620000000800 */
[----:B------:R-:W-:Y:S02]  /*8560*/  IMAD R22, R15, R14, R10 ;  /* 0x0000000e0f167224 */ /* 0x000fe400078e020a */
[----:B------:R-:W-:-:S04]  /*8570*/  IMAD.X R3, RZ, RZ, ~R0, P0 ;  /* 0x000000ffff037224 */ /* 0x000fc800000e0e00 */
[-C--:B------:R-:W-:Y:S01]  /*8580*/  IMAD R0, R3, R12.reuse, RZ ;  /* 0x0000000c03007224 */ /* 0x080fe200078e02ff */
[----:B------:R-:W2:Y:S01]  /*8590*/  LDC R6, c[0x0][0x608] ;  /* 0x00018200ff067b82 */ /* 0x000ea20000000800 */
[----:B0-----:R-:W-:-:S04]  /*85a0*/  IMAD.WIDE.U32 R2, R5, R12, R18 ;  /* 0x0000000c05027225 */ /* 0x001fc800078e0012 */
[----:B------:R-:W-:Y:S01]  /*85b0*/  IMAD R5, R5, R13, R0 ;  /* 0x0000000d05057224 */ /* 0x000fe200078e0200 */
[----:B------:R-:W-:Y:S02]  /*85c0*/  I2FP.F32.U32 R0, R20 ;  /* 0x0000001400007245 */ /* 0x000fe40000201000 */
[----:B------:R-:W0:Y:S01]  /*85d0*/  LDC R24, c[0x0][0x658] ;  /* 0x00019600ff187b82 */ /* 0x000e220000000800 */
[----:B------:R-:W-:Y:S01]  /*85e0*/  IMAD.IADD R3, R3, 0x1, R5 ;  /* 0x0000000103037824 */ /* 0x000fe200078e0205 */
[----:B---3--:R-:W-:Y:S01]  /*85f0*/  ISETP.NE.U32.AND P0, PT, R26, RZ, PT ;  /* 0x000000ff1a00720c */ /* 0x008fe20003f05070 */
[----:B------:R-:W-:Y:S01]  /*8600*/  FMUL R0, R0, UR4 ;  /* 0x0000000400007c20 */ /* 0x000fe20008400000 */
[----:B------:R-:W-:Y:S02]  /*8610*/  IMAD.MOV.U32 R5, RZ, RZ, -0x1 ;  /* 0xffffffffff057424 */ /* 0x000fe400078e00ff */
[----:B------:R-:W-:Y:S01]  /*8620*/  ISETP.NE.AND.EX P0, PT, R27, RZ, PT, P0 ;  /* 0x000000ff1b00720c */ /* 0x000fe20003f05300 */
[----:B------:R3:W4:Y:S01]  /*8630*/  F2I.U32.TRUNC.NTZ R12, R0 ;  /* 0x00000000000c7305 */ /* 0x000722000020f000 */
[----:B------:R-:W3:Y:S01]  /*8640*/  LDC R15, c[0x0][0x148] ;  /* 0x00005200ff0f7b82 */ /* 0x000ee20000000800 */
[----:B-1----:R-:W-:-:S02]  /*8650*/  SHF.R.U64 R10, R2, R4, R3 ;  /* 0x00000004020a7219 */ /* 0x002fc40000001203 */
[----:B------:R-:W-:-:S05]  /*8660*/  SHF.R.U32.HI R3, RZ, R4, R3 ;  /* 0x00000004ff037219 */ /* 0x000fca0000011603 */
[----:B------:R-:W1:Y:S01]  /*8670*/  LDC R14, c[0x0][0x600] ;  /* 0x00018000ff0e7b82 */ /* 0x000e620000000800 */
[-CC-:B--2---:R-:W-:Y:S02]  /*8680*/  SHF.R.U64 R8, R10, R6.reuse, R3.reuse ;  /* 0x000000060a087219 */ /* 0x184fe40000001203 */
[----:B------:R-:W-:-:S05]  /*8690*/  SHF.R.U32.HI R3, RZ, R6, R3 ;  /* 0x00000006ff037219 */ /* 0x000fca0000011603 */
[----:B------:R-:W2:Y:S01]  /*86a0*/  LDC R21, c[0x0][0x648] ;  /* 0x00019200ff157b82 */ /* 0x000ea20000000800 */
[-CC-:B0-----:R-:W-:Y:S02]  /*86b0*/  SHF.R.U64 R13, R8, R24.reuse, R3.reuse ;  /* 0x00000018080d7219 */ /* 0x181fe40000001203 */
[-C--:B------:R-:W-:Y:S02]  /*86c0*/  SHF.L.U32 R5, R5, R24.reuse, RZ ;  /* 0x0000001805057219 */ /* 0x080fe400000006ff */
[-C--:B------:R-:W-:Y:S01]  /*86d0*/  SHF.R.U32.HI R3, RZ, R24.reuse, R3 ;  /* 0x00000018ff037219 */ /* 0x080fe20000011603 */
[----:B------:R-:W-:Y:S01]  /*86e0*/  IMAD.MOV.U32 R2, RZ, RZ, R13 ;  /* 0x000000ffff027224 */ /* 0x000fe200078e000d */
[----:B------:R-:W-:Y:S01]  /*86f0*/  SHF.L.U32 R24, R7, R24, RZ ;  /* 0x0000001807187219 */ /* 0x000fe200000006ff */
[----:B------:R-:W0:Y:S01]  /*8700*/  LDC R25, c[0x0][0x638] ;  /* 0x00018e00ff197b82 */ /* 0x000e220000000800 */
[----:B------:R-:W-:-:S07]  /*8710*/  LOP3.LUT R19, RZ, R5, RZ, 0x33, !PT ;  /* 0x00000005ff137212 */ /* 0x000fce00078e33ff */
[----:B------:R-:W0:Y:S01]  /*8720*/  LDC R28, c[0x0][0x610] ;  /* 0x00018400ff1c7b82 */ /* 0x000e220000000800 */
[----:B----4-:R-:W-:Y:S05]  /*8730*/  @!P0 BRA `(.L_x_294) ;  /* 0x0000000000288947 */ /* 0x010fea0003800000 */
[----:B---3--:R-:W3:Y:S02]  /*8740*/  LDC R0, c[0x0][0x64c] ;  /* 0x00019300ff007b82 */ /* 0x008ee40000000800 */
[----:B---3--:R-:W-:-:S05]  /*8750*/  IADD3 R7, P0, R13, R0, RZ ;  /* 0x000000000d077210 */ /* 0x008fca0007f1e0ff */
        /* <DEDUP_REMOVED lines=8> */
.L_x_294:
[----:B------:R-:W4:Y:S01]  /*87e0*/  LDC R4, c[0x0][0x65c] ;  /* 0x00019700ff047b82 */ /* 0x000f220000000800 */
[----:B--23--:R-:W-:Y:S01]  /*87f0*/  SHF.R.U64 R0, R2, R21, R3 ;  /* 0x0000001502007219 */ /* 0x00cfe20000001203 */
[----:B-1----:R-:W-:Y:S01]  /*8800*/  VIADD R3, R14, 0xffffffff ;  /* 0xffffffff0e037836 */ /* 0x002fe20000000000 */
[----:B------:R-:W-:Y:S01]  /*8810*/  LOP3.LUT R19, R8, R19, RZ, 0xc0, !PT ;  /* 0x0000001308137212 */ /* 0x000fe200078ec0ff */
[----:B------:R-:W-:Y:S02]  /*8820*/  IMAD.MOV R12, RZ, RZ, -R12 ;  /* 0x000000ffff0c7224 */ /* 0x000fe400078e0a0c */
[----:B------:R-:W-:Y:S01]  /*8830*/  IMAD.MOV R2, RZ, RZ, -R0 ;  /* 0x000000ffff027224 */ /* 0x000fe200078e0a00 */
[----:B------:R-:W-:Y:S01]  /*8840*/  LOP3.LUT R3, R10, R3, RZ, 0xc0, !PT ;  /* 0x000000030a037212 */ /* 0x000fe200078ec0ff */
[----:B------:R-:W-:Y:S02]  /*8850*/  IMAD R19, R24, R0, R19 ;  /* 0x0000000018137224 */ /* 0x000fe400078e0213 */
[----:B0-----:R-:W-:-:S04]  /*8860*/  IMAD R0, R2, R25, R13 ;  /* 0x0000001902007224 */ /* 0x001fc800078e020d */
[----:B------:R-:W-:Y:S01]  /*8870*/  IMAD R2, R0, R14, R3 ;  /* 0x0000000e00027224 */ /* 0x000fe200078e0203 */
[----:B----4-:R-:W-:Y:S01]  /*8880*/  ISETP.NE.AND P0, PT, R4, 0x1, PT ;  /* 0x000000010400780c */ /* 0x010fe20003f05270 */
[----:B------:R-:W-:-:S05]  /*8890*/  IMAD.MOV.U32 R4, RZ, RZ, 0x1 ;  /* 0x00000001ff047424 */ /* 0x000fca00078e00ff */
[----:B------:R-:W-:-:S07]  /*88a0*/  PRMT R0, R4, 0x7610, R0 ;  /* 0x0000761004007816 */ /* 0x000fce0000000000 */
[----:B------:R-:W-:-:S04]  /*88b0*/  @P0 IMAD R22, R15, R12, R20 ;  /* 0x0000000c0f160224 */ /* 0x000fc800078e0214 */
[----:B------:R-:W-:-:S05]  /*88c0*/  IMAD R19, R19, R28, R22 ;  /* 0x0000001c13137224 */ /* 0x000fca00078e0216 */
[----:B------:R-:W-:Y:S02]  /*88d0*/  SEL R22, R2, R19, !P0 ;  /* 0x0000001302167207 */ /* 0x000fe40004000000 */
[----:B------:R-:W-:Y:S01]  /*88e0*/  SEL R19, R19, R2, !P0 ;  /* 0x0000000213137207 */ /* 0x000fe20004000000 */
[----:B------:R-:W-:-:S07]  /*88f0*/  IMAD.MOV.U32 R2, RZ, RZ, R11 ;  /* 0x000000ffff027224 */ /* 0x000fce00078e000b */
.L_x_292:
[----:B------:R-:W-:Y:S02]  /*8900*/  LOP3.LUT P0, RZ, R0, 0xff, RZ, 0xc0, !PT ;  /* 0x000000ff00ff7812 */ /* 0x000fe4000780c0ff */
[----:B------:R-:W-:-:S11]  /*8910*/  LOP3.LUT R163, R163, 0x1, RZ, 0x3c, !PT ;  /* 0x00000001a3a37812 */ /* 0x000fd600078e3cff */
[----:B------:R-:W-:Y:S05]  /*8920*/  @P0 BRA `(.L_x_295) ;  /* 0xffffff8c00580947 */ /* 0x000fea000383ffff */
[----:B------:R-:W-:Y:S05]  /*8930*/  EXIT ;  /* 0x000000000000794d */ /* 0x000fea0003800000 */
.L_x_14:
[----:B------:R-:W-:-:S08]  /*8940*/  ISETP.NE.AND P0, PT, R0, RZ, PT ;  /* 0x000000ff0000720c */ /* 0x000fd00003f05270 */
[----:B0-----:R-:W0:-:S00]  /*8950*/  USETMAXREG.DEALLOC.CTAPOOL 0x28 ;  /* 0x00000028000079c8 */ /* 0x001e0000080e0500 */
[----:B------:R-:W-:Y:S05]  /*8960*/  @P0 EXIT ;  /* 0x000000000000094d */ /* 0x000fea0003800000 */
[----:B0-----:R-:W-:Y:S01]  /*8970*/  LOP3.LUT P0, RZ, R8, 0xff, RZ, 0xc0, !PT ;  /* 0x000000ff08ff7812 */ /* 0x001fe2000780c0ff */
[----:B------:R-:W-:Y:S02]  /*8980*/  IMAD.MOV.U32 R0, RZ, RZ, 0x1 ;  /* 0x00000001ff007424 */ /* 0x000fe400078e00ff */
[----:B------:R-:W-:-:S10]  /*8990*/  IMAD.MOV.U32 R7, RZ, RZ, RZ ;  /* 0x000000ffff077224 */ /* 0x000fd400078e00ff */
[----:B------:R-:W-:Y:S05]  /*89a0*/  @!P0 BRA `(.L_x_296) ;  /* 0x0000000c001c8947 */ /* 0x000fea0003800000 */
[----:B------:R-:W-:Y:S01]  /*89b0*/  LOP3.LUT P0, RZ, R4, 0x1f, RZ, 0xc0, !PT ;  /* 0x0000001f04ff7812 */ /* 0x000fe2000780c0ff */
[----:B------:R-:W-:Y:S01]  /*89c0*/  ULDC UR5, c[0x0][0x658] ;  /* 0x0001960000057ab9 */ /* 0x000fe20000000800 */
[----:B------:R-:W-:Y:S01]  /*89d0*/  UMOV UR6, 0xffffffff ;  /* 0xffffffff00067882 */ /* 0x000fe20000000000 */
[----:B------:R-:W-:Y:S01]  /*89e0*/  BSSY B0, `(.L_x_296) ;  /* 0x00000c3000007945 */ /* 0x000fe20003800000 */
[----:B------:R-:W-:Y:S01]  /*89f0*/  USHF.L.U32 UR6, UR6, UR5, URZ ;  /* 0x0000000506067299 */ /* 0x000fe2000800063f */
[C---:B------:R-:W-:Y:S01]  /*8a00*/  ISETP.NE.AND P2, PT, R3.reuse, RZ, PT ;  /* 0x000000ff0300720c */ /* 0x040fe20003f45270 */
[----:B------:R-:W-:Y:S01]  /*8a10*/  IMAD.MOV.U32 R8, RZ, RZ, 0x1 ;  /* 0x00000001ff087424 */ /* 0x000fe200078e00ff */
[----:B------:R-:W-:Y:S01]  /*8a20*/  ISETP.NE.OR P0, PT, R3, RZ, !P0 ;  /* 0x000000ff0300720c */ /* 0x000fe20004705670 */
[----:B------:R-:W-:Y:S01]  /*8a30*/  IMAD.MOV.U32 R0, RZ, RZ, 0x1 ;  /* 0x00000001ff007424 */ /* 0x000fe200078e00ff */
[----:B------:R-:W-:Y:S01]  /*8a40*/  LOP3.LUT R6, R16, 0x2, RZ, 0xfc, !PT ;  /* 0x0000000210067812 */ /* 0x000fe200078efcff */
[----:B------:R-:W-:Y:S01]  /*8a50*/  IMAD.MOV.U32 R7, RZ, RZ, RZ ;  /* 0x000000ffff077224 */ /* 0x000fe200078e00ff */
[----:B------:R-:W-:Y:S01]  /*8a60*/  ULDC UR4, c[0x0][0x600] ;  /* 0x0001800000047ab9 */ /* 0x000fe20000000800 */
[----:B------:R-:W-:Y:S01]  /*8a70*/  UMOV UR7, 0x1 ;  /* 0x0000000100077882 */ /* 0x000fe20000000000 */
[----:B------:R-:W-:-:S02]  /*8a80*/  UIADD3 UR19, UR40, 0x1, URZ ;  /* 0x0000000128137890 */ /* 0x000fc4000fffe03f */
[----:B------:R-:W-:Y:S02]  /*8a90*/  UIADD3 UR15, UR4, -0x1, URZ ;  /* 0xffffffff040f7890 */ /* 0x000fe4000fffe03f */
[----:B------:R-:W-:Y:S02]  /*8aa0*/  USHF.L.U32 UR17, UR7, UR5, URZ ;  /* 0x0000000507117299 */ /* 0x000fe4000800063f */
[----:B------:R-:W-:Y:S01]  /*8ab0*/  ULOP3.LUT UR16, URZ, UR6, URZ, 0x33, !UPT ;  /* 0x000000063f107292 */ /* 0x000fe2000f8e333f */
[----:B------:R-:W-:-:S11]  /*8ac0*/  ULDC.64 UR20, c[0x0][0x198] ;  /* 0x0000660000147ab9 */ /* 0x000fd60000000a00 */
.L_x_308:
[----:B------:R-:W-:-:S03]  /*8ad0*/  UMOV UR4, 0xffffffff ;  /* 0xffffffff00047882 */ /* 0x000fc60000000000 */
[----:B------:R-:W-:Y:S05]  /*8ae0*/  BRA.DIV UR4, `(.L_x_297) ;  /* 0x0000001a04687947 */ /* 0x000fea000b800000 */
[----:B------:R-:W-:-:S13]  /*8af0*/  ELECT P6, URZ, PT ;  /* 0x00000000003f782f */ /* 0x000fda00038c0000 */
.L_x_339:
[----:B------:R-:W0:Y:S01]  /*8b00*/  LDC R3, c[0x0][0x28c] ;  /* 0x0000a300ff037b82 */ /* 0x000e220000000800 */
[----:B------:R-:W-:Y:S01]  /*8b10*/  BSSY B1, `(.L_x_298) ;  /* 0x0000037000017945 */ /* 0x000fe20003800000 */
[----:B0-----:R-:W-:-:S13]  /*8b20*/  ISETP.LT.OR P6, PT, R3, 0x1, !P6 ;  /* 0x000000010300780c */ /* 0x001fda00077c1670 */
[----:B------:R-:W-:Y:S05]  /*8b30*/  @P6 BRA `(.L_x_299) ;  /* 0x0000000000d06947 */ /* 0x000fea0003800000 */
[----:B------:R-:W-:Y:S02]  /*8b40*/  IMAD.SHL.U32 R22, R22, 0x100, RZ ;  /* 0x0000010016167824 */ /* 0x000fe400078e00ff */
[----:B------:R-:W-:Y:S02]  /*8b50*/  IMAD.SHL.U32 R19, R19, 0x40, RZ ;  /* 0x0000004013137824 */ /* 0x000fe400078e00ff */
[----:B------:R-:W-:Y:S02]  /*8b60*/  IMAD.MOV.U32 R12, RZ, RZ, RZ ;  /* 0x000000ffff0c7224 */ /* 0x000fe400078e00ff */
[----:B------:R-:W-:Y:S02]  /*8b70*/  IMAD.U32 R13, RZ, RZ, UR19 ;  /* 0x00000013ff0d7e24 */ /* 0x000fe4000f8e00ff */
[----:B------:R-:W-:Y:S02]  /*8b80*/  IMAD.MOV.U32 R3, RZ, RZ, R0 ;  /* 0x000000ffff037224 */ /* 0x000fe400078e0000 */
[----:B------:R-:W-:-:S07]  /*8b90*/  IMAD.MOV.U32 R4, RZ, RZ, R7 ;  /* 0x000000ffff047224 */ /* 0x000fce00078e0007 */
.L_x_303:
[----:B------:R-:W0:Y:S01]  /*8ba0*/  S2R R10, SR_CgaCtaId ;  /* 0x00000000000a7919 */ /* 0x000e220000008800 */
[----:B------:R-:W-:Y:S01]  /*8bb0*/  MOV R5, 0x400 ;  /* 0x0000040000057802 */ /* 0x000fe20000000f00 */
[----:B------:R-:W1:Y:S03]  /*8bc0*/  @!P2 LDC R9, c[0x0][0x500] ;  /* 0x00014000ff09ab82 */ /* 0x000e660000000800 */
[----:B0-----:R-:W-:Y:S02]  /*8bd0*/  LEA R11, R10, R5, 0x18 ;  /* 0x000000050a0b7211 */ /* 0x001fe400078ec0ff */
[----:B------:R-:W-:-:S03]  /*8be0*/  SHF.L.U32 R5, R3, 0x1f, RZ ;  /* 0x0000001f03057819 */ /* 0x000fc600000006ff */
[----:B------:R-:W-:-:S04]  /*8bf0*/  IMAD R10, R4, 0x8, R11 ;  /* 0x00000008040a7824 */ /* 0x000fc800078e020b */
[----:B------:R-:W0:Y:S02]  /*8c00*/  SYNCS.PHASECHK.TRANS64.TRYWAIT P1, [R10+URZ+0xb0], R5 ;  /* 0x0000b0050a0075a7 */ /* 0x000e24000802017f */
[----:B01----:R-:W-:Y:S05]  /*8c10*/  @!P1 BRA `(.L_x_300) ;  /* 0x00000018003c9947 */ /* 0x003fea0003800000 */
.L_x_340:
[----:B0-----:R-:W-:Y:S01]  /*8c20*/  PRMT R5, R6, 0x9910, RZ ;  /* 0x0000991006057816 */ /* 0x001fe200000000ff */
[----:B------:R0:W-:Y:S03]  /*8c30*/  @!P2 SYNCS.ARRIVE.TRANS64 RZ, [R10+URZ], R9 ;  /* 0x000000090affa9a7 */ /* 0x0001e6000800003f */
[----:B------:R-:W-:-:S13]  /*8c40*/  ISETP.NE.AND P1, PT, R5, 0x2, PT ;  /* 0x000000020500780c */ /* 0x000fda0003f25270 */
[----:B0-----:R-:W-:Y:S05]  /*8c50*/  @P1 BRA `(.L_x_301) ;  /* 0x0000000000041947 */ /* 0x001fea0003800000 */
[----:B------:R-:W-:Y:S01]  /*8c60*/  BPT.TRAP 0x1 ;  /* 0x000000040000795c */ /* 0x000fe20000300000 */
.L_x_301:
[----:B------:R-:W-:Y:S05]  /*8c70*/  @P0 BRA `(.L_x_302) ;  /* 0x0000000000040947 */ /* 0x000fea0003800000 */
[----:B------:R-:W-:Y:S01]  /*8c80*/  BPT.TRAP 0x1 ;  /* 0x000000040000795c */ /* 0x000fe20000300000 */
.L_x_302:
[--C-:B------:R-:W-:Y:S01]  /*8c90*/  IMAD R5, R4, 0x800, R11.reuse ;  /* 0x0000080004057824 */ /* 0x100fe200078e020b */
[----:B------:R-:W-:Y:S01]  /*8ca0*/  R2UR UR9, R10 ;  /* 0x000000000a0972ca */ /* 0x000fe200000e0000 */
[C---:B------:R-:W-:Y:S01]  /*8cb0*/  IMAD R11, R4.reuse, 0x2000, R11 ;  /* 0x00002000040b7824 */ /* 0x040fe200078e020b */
[----:B------:R-:W-:Y:S01]  /*8cc0*/  UIADD3 UR4, UP0, UR20, 0xf0, URZ ;  /* 0x000000f014047890 */ /* 0x000fe2000ff1e03f */
[----:B------:R-:W-:Y:S01]  /*8cd0*/  VIADD R13, R13, 0xffffffff ;  /* 0xffffffff0d0d7836 */ /* 0x000fe20000000000 */
[----:B------:R-:W-:Y:S01]  /*8ce0*/  R2UR UR5, R5 ;  /* 0x00000000050572ca */ /* 0x000fe200000e0000 */
[----:B------:R-:W-:Y:S01]  /*8cf0*/  UIADD3 UR22, UP1, UR20, 0x1f0, URZ ;  /* 0x000001f014167890 */ /* 0x000fe2000ff3e03f */
[----:B------:R-:W-:Y:S01]  /*8d00*/  R2UR UR8, R11 ;  /* 0x000000000b0872ca */ /* 0x000fe200000e0000 */
[----:B------:R-:W-:Y:S01]  /*8d10*/  VIADD R4, R4, 0x1 ;  /* 0x0000000104047836 */ /* 0x000fe20000000000 */
[----:B------:R-:W-:Y:S01]  /*8d20*/  R2UR UR11, R19 ;  /* 0x00000000130b72ca */ /* 0x000fe200000e0000 */
[----:B------:R-:W-:Y:S01]  /*8d30*/  UIADD3.X UR23, URZ, UR21, URZ, UP1, !UPT ;  /* 0x000000153f177290 */ /* 0x000fe20008ffe43f */
[----:B------:R-:W-:Y:S01]  /*8d40*/  R2UR UR10, R12 ;  /* 0x000000000c0a72ca */ /* 0x000fe200000e0000 */
[----:B------:R-:W-:Y:S01]  /*8d50*/  UMOV UR6, 0x0 ;  /* 0x0000000000067882 */ /* 0x000fe20000000000 */
[----:B------:R-:W-:Y:S01]  /*8d60*/  R2UR UR12, R2 ;  /* 0x00000000020c72ca */ /* 0x000fe200000e0000 */
[----:B------:R-:W-:Y:S01]  /*8d70*/  UMOV UR7, 0x10000000 ;  /* 0x1000000000077882 */ /* 0x000fe20000000000 */
[----:B------:R-:W-:Y:S01]  /*8d80*/  R2UR UR18, R22 ;  /* 0x00000000161272ca */ /* 0x000fe200000e0000 */
[----:B------:R-:W-:Y:S01]  /*8d90*/  VIADD R12, R12, 0x20 ;  /* 0x000000200c0c7836 */ /* 0x000fe20000000000 */
[----:B------:R-:W-:Y:S01]  /*8da0*/  ISETP.GT.AND P3, PT, R13, 0x1, PT ;  /* 0x000000010d00780c */ /* 0x000fe20003f64270 */
[----:B------:R-:W-:Y:S01]  /*8db0*/  UIADD3 UR13, UR5, 0x280, URZ ;  /* 0x00000280050d7890 */ /* 0x000fe2000fffe03f */
[----:B------:R-:W-:Y:S01]  /*8dc0*/  ISETP.NE.AND P1, PT, R4, 0x16, PT ;  /* 0x000000160400780c */ /* 0x000fe20003f25270 */
[----:B------:R-:W-:-:S02]  /*8dd0*/  UIADD3.X UR5, URZ, UR21, URZ, UP0, !UPT ;  /* 0x000000153f057290 */ /* 0x000fc400087fe43f */
[----:B------:R-:W-:Y:S01]  /*8de0*/  UIADD3 UR14, UR8, 0xb280, URZ ;  /* 0x0000b280080e7890 */ /* 0x000fe2000fffe03f */
[----:B------:R-:W-:Y:S02]  /*8df0*/  SEL R10, RZ, 0x1, P1 ;  /* 0x00000001ff0a7807 */ /* 0x000fe40000800000 */
[----:B------:R-:W-:Y:S01]  /*8e00*/  UMOV UR8, UR13 ;  /* 0x0000000d00087c82 */ /* 0x000fe20008000000 */
[----:B------:R-:W-:Y:S02]  /*8e10*/  SEL R4, R4, RZ, P1 ;  /* 0x000000ff04047207 */ /* 0x000fe40000800000 */
[----:B------:R-:W-:Y:S01]  /*8e20*/  LOP3.LUT R3, R3, R10, RZ, 0x3c, !PT ;  /* 0x0000000a03037212 */ /* 0x000fe200078e3cff */
[----:B------:R0:W-:Y:S02]  /*8e30*/  UTMALDG.3D [UR8], [UR4], desc[UR6] ;  /* 0x00000608040075b4 */ /* 0x0001e40008011000 */
[----:B0-----:R-:W-:Y:S01]  /*8e40*/  UMOV UR8, UR14 ;  /* 0x0000000e00087c82 */ /* 0x001fe20008000000 */
[----:B------:R-:W-:-:S02]  /*8e50*/  UMOV UR11, UR18 ;  /* 0x00000012000b7c82 */ /* 0x000fc40008000000 */
[----:B------:R0:W-:Y:S02]  /*8e60*/  UTMALDG.3D [UR8], [UR22], desc[UR6] ;  /* 0x00000608160075b4 */ /* 0x0001e40008011000 */
[----:B0-----:R-:W-:Y:S05]  /*8e70*/  @P3 BRA `(.L_x_303) ;  /* 0xfffffffc00483947 */ /* 0x001fea000383ffff */
.L_x_299:
[----:B------:R-:W-:Y:S05]  /*8e80*/  BSYNC B1 ;  /* 0x0000000000017941 */ /* 0x000fea0003800000 */
.L_x_298:
[----:B------:R-:W2:Y:S01]  /*8e90*/  LDL.64 R10, [R1] ;  /* 0x00000000010a7983 */ /* 0x000ea20000100a00 */
[----:B------:R-:W-:Y:S01]  /*8ea0*/  LOP3.LUT P4, RZ, R8, 0xff, RZ, 0xc0, !PT ;  /* 0x000000ff08ff7812 */ /* 0x000fe2000788c0ff */
[----:B------:R-:W-:Y:S01]  /*8eb0*/  VIADD R4, R7, UR40 ;  /* 0x0000002807047c36 */ /* 0x000fe20008000000 */
[----:B------:R-:W-:Y:S01]  /*8ec0*/  ULDC.64 UR4, c[0x0][0x650] ;  /* 0x0001940000047ab9 */ /* 0x000fe20000000a00 */
[----:B------:R-:W-:Y:S01]  /*8ed0*/  IMAD.U32 R7, RZ, RZ, UR40 ;  /* 0x00000028ff077e24 */ /* 0x000fe2000f8e00ff */
[----:B------:R-:W-:Y:S01]  /*8ee0*/  UISETP.GE.U32.AND UP0, UPT, UR40, 0x16, UPT ;  /* 0x000000162800788c */ /* 0x000fe2000bf06070 */
[----:B------:R-:W-:Y:S01]  /*8ef0*/  BSSY B1, `(.L_x_304) ;  /* 0x000006f000017945 */ /* 0x000fe20003800000 */
[----:B------:R-:W-:Y:S01]  /*8f00*/  ISETP.GT.U32.AND P1, PT, R4, 0x15, PT ;  /* 0x000000150400780c */ /* 0x000fe20003f24070 */
[----:B------:R-:W-:Y:S01]  /*8f10*/  IMAD.MOV.U32 R19, RZ, RZ, -0x1 ;  /* 0xffffffffff137424 */ /* 0x000fe200078e00ff */
[----:B------:R-:W-:Y:S01]  /*8f20*/  PRMT R8, RZ, 0x7610, R8 ;  /* 0x00007610ff087816 */ /* 0x000fe20000000008 */
[----:B------:R-:W-:Y:S01]  /*8f30*/  IMAD.MOV.U32 R22, RZ, RZ, -0x1 ;  /* 0xffffffffff167424 */ /* 0x000fe200078e00ff */
[----:B------:R-:W-:-:S02]  /*8f40*/  ISETP.LT.U32.AND P1, PT, R7, 0x16, P1 ;  /* 0x000000160700780c */ /* 0x000fc40000f21070 */
[----:B------:R-:W-:Y:S01]  /*8f50*/  PLOP3.LUT P3, PT, PT, PT, UP0, 0x80, 0x0 ;  /* 0x000000000000781c */ /* 0x000fe20003f6f008 */
[----:B------:R-:W0:Y:S01]  /*8f60*/  @P4 S2R R3, SR_CgaCtaId ;  /* 0x0000000000034919 */ /* 0x000e220000008800 */
[----:B------:R-:W-:-:S04]  /*8f70*/  @P4 MOV R2, 0x400 ;  /* 0x0000040000024802 */ /* 0x000fc80000000f00 */
[----:B0-----:R-:W-:Y:S01]  /*8f80*/  @P4 LEA R5, R3, R2, 0x18 ;  /* 0x0000000203054211 */ /* 0x001fe200078ec0ff */
[----:B------:R-:W-:-:S03]  /*8f90*/  IMAD.WIDE.U32 R2, R4, -0x45d1745d, RZ ;  /* 0xba2e8ba304027825 */ /* 0x000fc600078e00ff */
[----:B------:R0:W-:Y:S01]  /*8fa0*/  @P4 SYNCS.ARRIVE.TRANS64.A1T0 RZ, [R5+URZ+0x198], RZ ;  /* 0x000198ff05ff49a7 */ /* 0x0001e2000810003f */
[----:B------:R-:W-:Y:S01]  /*8fb0*/  IMAD.MOV.U32 R2, RZ, RZ, -0x1 ;  /* 0xffffffffff027424 */ /* 0x000fe200078e00ff */
[----:B0-----:R-:W-:Y:S02]  /*8fc0*/  SHF.R.U32.HI R5, RZ, 0x4, R3 ;  /* 0x00000004ff057819 */ /* 0x001fe40000011603 */
[----:B------:R-:W-:-:S03]  /*8fd0*/  SEL R3, RZ, 0x1, !P1 ;  /* 0x00000001ff037807 */ /* 0x000fc60004800000 */
[----:B------:R-:W-:Y:S01]  /*8fe0*/  IMAD R7, R5, -0x16, R4 ;  /* 0xffffffea05077824 */ /* 0x000fe200078e0204 */
[----:B------:R-:W-:Y:S02]  /*8ff0*/  LOP3.LUT R0, R0, R3, RZ, 0x3c, !PT ;  /* 0x0000000300007212 */ /* 0x000fe400078e3cff */
[----:B------:R-:W-:Y:S02]  /*9000*/  PRMT R3, RZ, 0x7610, R3 ;  /* 0x00007610ff037816 */ /* 0x000fe40000000003 */
[----:B------:R-:W-:Y:S02]  /*9010*/  @P3 LOP3.LUT R0, R0, 0x1, R5, 0x78, !PT ;  /* 0x0000000100003812 */ /* 0x000fe400078e7805 */
[----:B--2---:R-:W-:-:S04]  /*9020*/  IADD3 R18, P4, R18, R10, RZ ;  /* 0x0000000a12127210 */ /* 0x004fc80007f9e0ff */
[----:B------:R-:W-:Y:S01]  /*9030*/  ISETP.GE.U32.AND P1, PT, R18, UR4, PT ;  /* 0x0000000412007c0c */ /* 0x000fe2000bf26070 */
[----:B------:R-:W-:-:S05]  /*9040*/  IMAD.X R17, R17, 0x1, R23, P4 ;  /* 0x0000000111117824 */ /* 0x000fca00020e0617 */
[----:B------:R-:W-:-:S13]  /*9050*/  ISETP.GE.U32.AND.EX P1, PT, R17, UR5, PT, P1 ;  /* 0x0000000511007c0c */ /* 0x000fda000bf26110 */
[----:B------:R-:W-:Y:S05]  /*9060*/  @P1 BRA `(.L_x_305) ;  /* 0x00000004005c1947 */ /* 0x000fea0003800000 */
[----:B------:R-:W0:Y:S01]  /*9070*/  S2R R11, SR_CTAID.X ;  /* 0x00000000000b7919 */ /* 0x000e220000002500 */
[----:B------:R-:W-:Y:S01]  /*9080*/  ULDC.64 UR4, c[0x0][0x628] ;  /* 0x00018a0000047ab9 */ /* 0x000fe20000000a00 */
[----:B------:R-:W1:Y:S01]  /*9090*/  LDC R12, c[0x0][0x144] ;  /* 0x00005100ff0c7b82 */ /* 0x000e620000000800 */
[----:B------:R-:W-:Y:S01]  /*90a0*/  ISETP.NE.U32.AND P1, PT, RZ, UR4, PT ;  /* 0x00000004ff007c0c */ /* 0x000fe2000bf25070 */
[----:B------:R-:W2:Y:S01]  /*90b0*/  S2R R9, SR_CTAID.Y ;  /* 0x0000000000097919 */ /* 0x000ea20000002600 */
[----:B------:R-:W-:Y:S01]  /*90c0*/  ULDC UR6, c[0x0][0x150] ;  /* 0x0000540000067ab9 */ /* 0x000fe20000000800 */
[----:B------:R-:W-:Y:S01]  /*90d0*/  ULDC UR7, c[0x0][0x630] ;  /* 0x00018c0000077ab9 */ /* 0x000fe20000000800 */
[----:B------:R-:W-:Y:S01]  /*90e0*/  ISETP.NE.AND.EX P1, PT, RZ, UR5, PT, P1 ;  /* 0x00000005ff007c0c */ /* 0x000fe2000bf25310 */
[----:B------:R-:W-:Y:S01]  /*90f0*/  IMAD.MOV.U32 R2, RZ, RZ, R18 ;  /* 0x000000ffff027224 */ /* 0x000fe200078e0012 */
[----:B0-----:R-:W-:-:S05]  /*9100*/  I2FP.F32.U32 R3, R11 ;  /* 0x0000000b00037245 */ /* 0x001fca0000201000 */
[----:B------:R-:W-:Y:S01]  /*9110*/  FMUL R14, R3, UR6 ;  /* 0x00000006030e7c20 */ /* 0x000fe20008400000 */
[----:B------:R-:W-:-:S05]  /*9120*/  IMAD.MOV.U32 R3, RZ, RZ, R17 ;  /* 0x000000ffff037224 */ /* 0x000fca00078e0011 */
[----:B--2---:R-:W-:Y:S05]  /*9130*/  @!P1 BRA `(.L_x_306) ;  /* 0x0000000000289947 */ /* 0x004fea0003800000 */
[----:B------:R-:W-:Y:S02]  /*9140*/  ULDC UR6, c[0x0][0x634] ;  /* 0x00018d0000067ab9 */ /* 0x000fe40000000800 */
[----:B------:R-:W-:-:S05]  /*9150*/  IADD3 R3, P1, R18, UR6, RZ ;  /* 0x0000000612037c10 */ /* 0x000fca000ff3e0ff */
[----:B------:R-:W-:-:S04]  /*9160*/  IMAD.X R13, RZ, RZ, R17, P1 ;  /* 0x000000ffff0d7224 */ /* 0x000fc800008e0611 */
[----:B------:R-:W-:-:S04]  /*9170*/  IMAD.WIDE.U32 R4, R13, UR4, RZ ;  /* 0x000000040d047c25 */ /* 0x000fc8000f8e00ff */
[----:B------:R-:W-:-:S04]  /*9180*/  IMAD.WIDE.U32 R4, P1, R3, UR5, R4 ;  /* 0x0000000503047c25 */ /* 0x000fc8000f820004 */
[----:B------:R-:W-:-:S04]  /*9190*/  IMAD.WIDE.U32 R2, R3, UR4, RZ ;  /* 0x0000000403027c25 */ /* 0x000fc8000f8e00ff */
[----:B------:R-:W-:Y:S01]  /*91a0*/  IMAD.MOV.U32 R2, RZ, RZ, R5 ;  /* 0x000000ffff027224 */ /* 0x000fe200078e0005 */
[----:B------:R-:W-:Y:S01]  /*91b0*/  IADD3 RZ, P3, R3, R4, RZ ;  /* 0x0000000403ff7210 */ /* 0x000fe20007f7e0ff */
[----:B------:R-:W-:-:S04]  /*91c0*/  IMAD.X R3, RZ, RZ, RZ, P1 ;  /* 0x000000ffff037224 */ /* 0x000fc800008e06ff */
[----:B------:R-:W-:-:S08]  /*91d0*/  IMAD.WIDE.U32.X R2, R13, UR5, R2, P3 ;  /* 0x000000050d027c25 */ /* 0x000fd000098e0402 */
.L_x_306:
[--C-:B------:R-:W-:Y:S01]  /*91e0*/  SHF.R.U64 R10, R2, UR7, R3.reuse ;  /* 0x00000007020a7c19 */ /* 0x100fe20008001203 */
[----:B------:R-:W0:Y:S01]  /*91f0*/  F2I.U32.TRUNC.NTZ R14, R14 ;  /* 0x0000000e000e7305 */ /* 0x000e22000020f000 */
[----:B------:R-:W-:Y:S01]  /*9200*/  SHF.R.U32.HI R2, RZ, UR7, R3 ;  /* 0x00000007ff027c19 */ /* 0x000fe20008011603 */
[----:B------:R-:W-:Y:S01]  /*9210*/  ULDC.64 UR4, c[0x0][0x620] ;  /* 0x0001880000047ab9 */ /* 0x000fe20000000a00 */
[----:B------:R-:W-:Y:S01]  /*9220*/  IADD3 R5, P1, RZ, -R10, RZ ;  /* 0x8000000aff057210 */ /* 0x000fe20007f3e0ff */
[----:B------:R-:W-:Y:S01]  /*9230*/  IMAD.MOV.U32 R3, RZ, RZ, R17 ;  /* 0x000000ffff037224 */ /* 0x000fe200078e0011 */
[----:B------:R-:W-:-:S03]  /*9240*/  ULDC.64 UR6, c[0x0][0x640] ;  /* 0x0001900000067ab9 */ /* 0x000fc60000000a00 */
[----:B------:R-:W-:Y:S01]  /*9250*/  IMAD.X R2, RZ, RZ, ~R2, P1 ;  /* 0x000000ffff027224 */ /* 0x000fe200008e0e02 */
[----:B------:R-:W-:-:S03]  /*9260*/  ISETP.NE.U32.AND P1, PT, RZ, UR6, PT ;  /* 0x00000006ff007c0c */ /* 0x000fc6000bf25070 */
[----:B------:R-:W-:Y:S01]  /*9270*/  IMAD R4, R2, UR4, RZ ;  /* 0x0000000402047c24 */ /* 0x000fe2000f8e02ff */
[----:B------:R-:W-:Y:S01]  /*9280*/  ISETP.NE.AND.EX P1, PT, RZ, UR7, PT, P1 ;  /* 0x00000007ff007c0c */ /* 0x000fe2000bf25310 */
[----:B------:R-:W-:-:S04]  /*9290*/  IMAD.MOV.U32 R2, RZ, RZ, R18 ;  /* 0x000000ffff027224 */ /* 0x000fc800078e0012 */
[----:B------:R-:W-:Y:S01]  /*92a0*/  IMAD.WIDE.U32 R2, R5, UR4, R2 ;  /* 0x0000000405027c25 */ /* 0x000fe2000f8e0002 */
[----:B------:R-:W-:-:S03]  /*92b0*/  ULDC UR4, c[0x0][0x618] ;  /* 0x0001860000047ab9 */ /* 0x000fc60000000800 */
[----:B------:R-:W-:Y:S01]  /*92c0*/  IMAD R5, R5, UR5, R4 ;  /* 0x0000000505057c24 */ /* 0x000fe2000f8e0204 */
[----:B------:R-:W-:Y:S01]  /*92d0*/  ULDC UR5, c[0x0][0x154] ;  /* 0x0000550000057ab9 */ /* 0x000fe20000000800 */
[----:B0-----:R-:W-:Y:S02]  /*92e0*/  IMAD.MOV R4, RZ, RZ, -R14 ;  /* 0x000000ffff047224 */ /* 0x001fe400078e0a0e */
[----:B------:R-:W0:Y:S01]  /*92f0*/  LDC R14, c[0x0][0x148] ;  /* 0x00005200ff0e7b82 */ /* 0x000e220000000800 */
[----:B------:R-:W-:Y:S02]  /*9300*/  IMAD.IADD R3, R3, 0x1, R5 ;  /* 0x0000000103037824 */ /* 0x000fe400078e0205 */
[----:B-1----:R-:W-:Y:S01]  /*9310*/  IMAD R11, R12, R4, R11 ;  /* 0x000000040c0b7224 */ /* 0x002fe200078e020b */
[----:B------:R-:W-:Y:S02]  /*9320*/  I2FP.F32.U32 R4, R9 ;  /* 0x0000000900047245 */ /* 0x000fe40000201000 */
[----:B------:R-:W-:-:S02]  /*9330*/  SHF.R.U64 R12, R2, UR4, R3 ;  /* 0x00000004020c7c19 */ /* 0x000fc40008001203 */
[----:B------:R-:W-:Y:S01]  /*9340*/  SHF.R.U32.HI R3, RZ, UR4, R3 ;  /* 0x00000004ff037c19 */ /* 0x000fe20008011603 */
[----:B------:R-:W-:Y:S01]  /*9350*/  FMUL R4, R4, UR5 ;  /* 0x0000000504047c20 */ /* 0x000fe20008400000 */
[----:B------:R-:W-:Y:S02]  /*9360*/  ULDC UR4, c[0x0][0x608] ;  /* 0x0001820000047ab9 */ /* 0x000fe40000000800 */
[--C-:B------:R-:W-:Y:S01]  /*9370*/  SHF.R.U64 R15, R12, UR4, R3.reuse ;  /* 0x000000040c0f7c19 */ /* 0x100fe20008001203 */
[----:B------:R1:W2:Y:S01]  /*9380*/  F2I.U32.TRUNC.NTZ R20, R4 ;  /* 0x0000000400147305 */ /* 0x0002a2000020f000 */
[----:B------:R-:W-:Y:S01]  /*9390*/  SHF.R.U32.HI R2, RZ, UR4, R3 ;  /* 0x00000004ff027c19 */ /* 0x000fe20008011603 */
[----:B------:R-:W-:-:S03]  /*93a0*/  ULDC UR4, c[0x0][0x658] ;  /* 0x0001960000047ab9 */ /* 0x000fc60000000800 */
[--C-:B------:R-:W-:Y:S02]  /*93b0*/  SHF.R.U64 R13, R15, UR4, R2.reuse ;  /* 0x000000040f0d7c19 */ /* 0x100fe40008001202 */
[----:B------:R-:W-:-:S03]  /*93c0*/  SHF.R.U32.HI R19, RZ, UR4, R2 ;  /* 0x00000004ff137c19 */ /* 0x000fc60008011602 */
[----:B------:R-:W-:Y:S02]  /*93d0*/  IMAD.MOV.U32 R2, RZ, RZ, R13 ;  /* 0x000000ffff027224 */ /* 0x000fe400078e000d */
[----:B------:R-:W-:Y:S01]  /*93e0*/  IMAD.MOV.U32 R3, RZ, RZ, R19 ;  /* 0x000000ffff037224 */ /* 0x000fe200078e0013 */
[----:B-1----:R-:W-:Y:S06]  /*93f0*/  @!P1 BRA `(.L_x_307) ;  /* 0x0000000000289947 */ /* 0x002fec0003800000 */
        /* <DEDUP_REMOVED lines=10> */
.L_x_307:
[----:B------:R-:W1:Y:S01]  /*94a0*/  LDC R4, c[0x0][0x65c] ;  /* 0x00019700ff047b82 */ /* 0x000e620000000800 */
[----:B------:R-:W-:Y:S01]  /*94b0*/  ULDC UR4, c[0x0][0x648] ;  /* 0x0001920000047ab9 */ /* 0x000fe20000000800 */
[----:B------:R-:W-:Y:S01]  /*94c0*/  LOP3.LUT R15, R15, UR16, RZ, 0xc0, !PT ;  /* 0x000000100f0f7c12 */ /* 0x000fe2000f8ec0ff */
[----:B--2---:R-:W-:Y:S01]  /*94d0*/  IMAD.MOV R20, RZ, RZ, -R20 ;  /* 0x000000ffff147224 */ /* 0x004fe200078e0a14 */
[----:B------:R-:W-:Y:S01]  /*94e0*/  SHF.R.U64 R2, R2, UR4, R3 ;  /* 0x0000000402027c19 */ /* 0x000fe20008001203 */
[----:B------:R-:W-:Y:S01]  /*94f0*/  ULDC UR4, c[0x0][0x638] ;  /* 0x00018e0000047ab9 */ /* 0x000fe20000000800 */
[----:B------:R-:W-:Y:S01]  /*9500*/  LOP3.LUT R12, R12, UR15, RZ, 0xc0, !PT ;  /* 0x0000000f0c0c7c12 */ /* 0x000fe2000f8ec0ff */
[----:B------:R-:W-:Y:S01]  /*9510*/  ULDC UR5, c[0x0][0x610] ;  /* 0x0001840000057ab9 */ /* 0x000fe20000000800 */
[----:B------:R-:W-:Y:S01]  /*9520*/  IMAD.MOV.U32 R3, RZ, RZ, 0x1 ;  /* 0x00000001ff037424 */ /* 0x000fe200078e00ff */
[----:B-1----:R-:W-:Y:S01]  /*9530*/  ISETP.NE.AND P1, PT, R4, 0x1, PT ;  /* 0x000000010400780c */ /* 0x002fe20003f25270 */
[----:B------:R-:W-:-:S02]  /*9540*/  IMAD.MOV R4, RZ, RZ, -R2 ;  /* 0x000000ffff047224 */ /* 0x000fc400078e0a02 */
[----:B------:R-:W-:Y:S02]  /*9550*/  IMAD R2, R2, UR17, R15 ;  /* 0x0000001102027c24 */ /* 0x000fe4000f8e020f */
[----:B------:R-:W-:Y:S01]  /*9560*/  IMAD R13, R4, UR4, R13 ;  /* 0x00000004040d7c24 */ /* 0x000fe2000f8e020d */
[----:B------:R-:W-:-:S07]  /*9570*/  ULDC UR4, c[0x0][0x600] ;  /* 0x0001800000047ab9 */ /* 0x000fce0000000800 */
[----:B0-----:R-:W-:-:S04]  /*9580*/  @P1 IMAD R11, R14, R20, R9 ;  /* 0x000000140e0b1224 */ /* 0x001fc800078e0209 */
[----:B------:R-:W-:Y:S02]  /*9590*/  IMAD R11, R2, UR5, R11 ;  /* 0x00000005020b7c24 */ /* 0x000fe4000f8e020b */
[----:B------:R-:W-:-:S05]  /*95a0*/  IMAD R2, R13, UR4, R12 ;  /* 0x000000040d027c24 */ /* 0x000fca000f8e020c */
[----:B------:R-:W-:Y:S02]  /*95b0*/  SEL R22, R2, R11, !P1 ;  /* 0x0000000b02167207 */ /* 0x000fe40004800000 */
[----:B------:R-:W-:Y:S01]  /*95c0*/  SEL R19, R11, R2, !P1 ;  /* 0x000000020b137207 */ /* 0x000fe20004800000 */
[----:B------:R-:W-:-:S07]  /*95d0*/  IMAD.MOV.U32 R2, RZ, RZ, R10 ;  /* 0x000000ffff027224 */ /* 0x000fce00078e000a */
.L_x_305:
[----:B------:R-:W-:Y:S05]  /*95e0*/  BSYNC B1 ;  /* 0x0000000000017941 */ /* 0x000fea0003800000 */
.L_x_304:
[----:B------:R-:W-:-:S13]  /*95f0*/  LOP3.LUT P1, RZ, R3, 0xff, RZ, 0xc0, !PT ;  /* 0x000000ff03ff7812 */ /* 0x000fda000782c0ff */
[----:B------:R-:W-:Y:S05]  /*9600*/  @P1 BRA `(.L_x_308) ;  /* 0xfffffff400301947 */ /* 0x000fea000383ffff */
[----:B------:R-:W-:Y:S05]  /*9610*/  BSYNC B0 ;  /* 0x0000000000007941 */ /* 0x000fea0003800000 */
.L_x_296:
[----:B------:R-:W-:-:S03]  /*9620*/  UMOV UR4, 0xffffffff ;  /* 0xffffffff00047882 */ /* 0x000fc60000000000 */
[----:B------:R-:W-:Y:S05]  /*9630*/  BRA.DIV UR4, `(.L_x_309) ;  /* 0x0000000e04c87947 */ /* 0x000fea000b800000 */
[----:B------:R-:W-:-:S13]  /*9640*/  ELECT P6, URZ, PT ;  /* 0x00000000003f782f */ /* 0x000fda00038c0000 */
.L_x_343:
[----:B------:R-:W-:Y:S04]  /*9650*/  BSSY B0, `(.L_x_310) ;  /* 0x00000cd000007945 */ /* 0x000fe80003800000 */
[----:B------:R-:W-:Y:S05]  /*9660*/  @!P6 BRA `(.L_x_311) ;  /* 0x0000000c002ce947 */ /* 0x000fea0003800000 */
[----:B------:R-:W-:-:S04]  /*9670*/  LOP3.LUT R16, R16, 0x2, RZ, 0xfc, !PT ;  /* 0x0000000210107812 */ /* 0x000fc800078efcff */
[----:B------:R-:W-:-:S13]  /*9680*/  ISETP.NE.AND P0, PT, R16, 0x3, PT ;  /* 0x000000031000780c */ /* 0x000fda0003f05270 */
[----:B------:R-:W-:Y:S05]  /*9690*/  @!P0 BRA `(.L_x_312) ;  /* 0x0000000000048947 */ /* 0x000fea0003800000 */
[----:B------:R-:W-:Y:S01]  /*96a0*/  BPT.TRAP 0x1 ;  /* 0x000000040000795c */ /* 0x000fe20000300000 */
.L_x_312:
[----:B------:R-:W0:Y:S01]  /*96b0*/  S2R R3, SR_CgaCtaId ;  /* 0x0000000000037919 */ /* 0x000e220000008800 */
[----:B------:R-:W-:Y:S02]  /*96c0*/  MOV R2, 0x400 ;  /* 0x0000040000027802 */ /* 0x000fe40000000f00 */
[----:B------:R-:W-:Y:S02]  /*96d0*/  SHF.L.U32 R4, R0, 0x1f, RZ ;  /* 0x0000001f00047819 */ /* 0x000fe400000006ff */
[----:B0-----:R-:W-:-:S05]  /*96e0*/  LEA R2, R3, R2, 0x18 ;  /* 0x0000000203027211 */ /* 0x001fca00078ec0ff */
[----:B------:R-:W-:-:S04]  /*96f0*/  VIADD R2, R2, 0xb0 ;  /* 0x000000b002027836 */ /* 0x000fc80000000000 */
[C---:B------:R-:W-:Y:S02]  /*9700*/  IMAD R9, R7.reuse, 0x8, R2 ;  /* 0x0000000807097824 */ /* 0x040fe400078e0202 */
[----:B------:R-:W-:Y:S02]  /*9710*/  VIADD R7, R7, 0x1 ;  /* 0x0000000107077836 */ /* 0x000fe40000000000 */
[----:B------:R-:W0:Y:S03]  /*9720*/  SYNCS.PHASECHK.TRANS64.TRYWAIT P0, [R9+URZ], R4 ;  /* 0x00000004090075a7 */ /* 0x000e26000800017f */
[----:B------:R-:W-:-:S04]  /*9730*/  ISETP.NE.AND P1, PT, R7, 0x16, PT ;  /* 0x000000160700780c */ /* 0x000fc80003f25270 */
[----:B------:R-:W-:Y:S02]  /*9740*/  SEL R3, RZ, 0x1, P1 ;  /* 0x00000001ff037807 */ /* 0x000fe40000800000 */
[----:B------:R-:W-:Y:S02]  /*9750*/  SEL R7, R7, RZ, P1 ;  /* 0x000000ff07077207 */ /* 0x000fe40000800000 */
[----:B------:R-:W-:-:S03]  /*9760*/  LOP3.LUT R6, R0, R3, RZ, 0x3c, !PT ;  /* 0x0000000300067212 */ /* 0x000fc600078e3cff */
[----:B------:R-:W-:Y:S01]  /*9770*/  IMAD R8, R7, 0x8, R2 ;  /* 0x0000000807087824 */ /* 0x000fe200078e0202 */
[----:B------:R-:W-:Y:S01]  /*9780*/  SHF.L.U32 R5, R6, 0x1f, RZ ;  /* 0x0000001f06057819 */ /* 0x000fe200000006ff */
[----:B0-----:R-:W-:Y:S06]  /*9790*/  @!P0 BRA `(.L_x_313) ;  /* 0x0000000c00908947 */ /* 0x001fec0003800000 */
.L_x_344:
[----:B------:R-:W1:Y:S01]  /*97a0*/  SYNCS.PHASECHK.TRANS64.TRYWAIT P0, [R8+URZ], R5 ;  /* 0x00000005080075a7 */ /* 0x000e62000800017f */
[----:B------:R-:W-:-:S05]  /*97b0*/  VIADD R0, R7, 0x1 ;  /* 0x0000000107007836 */ /* 0x000fca0000000000 */
[----:B------:R-:W-:-:S04]  /*97c0*/  ISETP.NE.AND P1, PT, R0, 0x16, PT ;  /* 0x000000160000780c */ /* 0x000fc80003f25270 */
[----:B------:R-:W-:Y:S02]  /*97d0*/  SEL R3, RZ, 0x1, P1 ;  /* 0x00000001ff037807 */ /* 0x000fe40000800000 */
[----:B------:R-:W-:Y:S02]  /*97e0*/  SEL R7, R0, RZ, P1 ;  /* 0x000000ff00077207 */ /* 0x000fe40000800000 */
[----:B------:R-:W-:-:S03]  /*97f0*/  LOP3.LUT R6, R6, R3, RZ, 0x3c, !PT ;  /* 0x0000000306067212 */ /* 0x000fc600078e3cff */
[----:B0-----:R-:W-:Y:S01]  /*9800*/  IMAD R9, R7, 0x8, R2 ;  /* 0x0000000807097824 */ /* 0x001fe200078e0202 */
[----:B------:R-:W-:Y:S01]  /*9810*/  SHF.L.U32 R4, R6, 0x1f, RZ ;  /* 0x0000001f06047819 */ /* 0x000fe200000006ff */
[----:B-1----:R-:W-:Y:S06]  /*9820*/  @!P0 BRA `(.L_x_314) ;  /* 0x0000000c00808947 */ /* 0x002fec0003800000 */
.L_x_345:
        /* <DEDUP_REMOVED lines=9> */
.L_x_346:
        /* <DEDUP_REMOVED lines=9> */
.L_x_347:
        /* <DEDUP_REMOVED lines=9> */
.L_x_348:
        /* <DEDUP_REMOVED lines=9> */
.L_x_349:
        /* <DEDUP_REMOVED lines=9> */
.L_x_350:
        /* <DEDUP_REMOVED lines=9> */
.L_x_351:
        /* <DEDUP_REMOVED lines=9> */
.L_x_352:
        /* <DEDUP_REMOVED lines=9> */
.L_x_353:
        /* <DEDUP_REMOVED lines=9> */
.L_x_354:
        /* <DEDUP_REMOVED lines=9> */
.L_x_355:
        /* <DEDUP_REMOVED lines=9> */
.L_x_356:
        /* <DEDUP_REMOVED lines=9> */
.L_x_357:
        /* <DEDUP_REMOVED lines=9> */
.L_x_358:
        /* <DEDUP_REMOVED lines=9> */
.L_x_359:
        /* <DEDUP_REMOVED lines=9> */
.L_x_360:
        /* <DEDUP_REMOVED lines=9> */
.L_x_361:
        /* <DEDUP_REMOVED lines=9> */
.L_x_362:
[----:B------:R-:W1:Y:S01]  /*a1c0*/  SYNCS.PHASECHK.TRANS64.TRYWAIT P0, [R8+URZ], R5 ;  /* 0x00000005080075a7 */ /* 0x000e62000800017f */
[----:B------:R-:W-:-:S05]  /*a1d0*/  VIADD R0, R7, 0x1 ;  /* 0x0000000107007836 */ /* 0x000fca0000000000 */
[----:B------:R-:W-:-:S04]  /*a1e0*/  ISETP.NE.AND P1, PT, R0, 0x16, PT ;  /* 0x000000160000780c */ /* 0x000fc80003f25270 */
[----:B------:R-:W-:Y:S02]  /*a1f0*/  SEL R3, RZ, 0x1, P1 ;  /* 0x00000001ff037807 */ /* 0x000fe40000800000 */
[----:B------:R-:W-:Y:S02]  /*a200*/  SEL R7, R0, RZ, P1 ;  /* 0x000000ff00077207 */ /* 0x000fe40000800000 */
[----:B0-----:R-:W-:-:S03]  /*a210*/  LOP3.LUT R9, R6, R3, RZ, 0x3c, !PT ;  /* 0x0000000306097212 */ /* 0x001fc600078e3cff */
[----:B------:R-:W-:Y:S01]  /*a220*/  IMAD R11, R7, 0x8, R2 ;  /* 0x00000008070b7824 */ /* 0x000fe200078e0202 */
[----:B------:R-:W-:Y:S01]  /*a230*/  SHF.L.U32 R6, R9, 0x1f, RZ ;  /* 0x0000001f09067819 */ /* 0x000fe200000006ff */
[----:B-1----:R-:W-:Y:S06]  /*a240*/  @!P0 BRA `(.L_x_332) ;  /* 0x0000000800608947 */ /* 0x002fec0003800000 */
.L_x_363:
[----:B------:R-:W1:Y:S01]  /*a250*/  SYNCS.PHASECHK.TRANS64.TRYWAIT P0, [R11+URZ], R6 ;  /* 0x000000060b0075a7 */ /* 0x000e62000800017f */
[----:B------:R-:W-:-:S05]  /*a260*/  VIADD R0, R7, 0x1 ;  /* 0x0000000107007836 */ /* 0x000fca0000000000 */
[----:B------:R-:W-:-:S04]  /*a270*/  ISETP.NE.AND P1, PT, R0, 0x16, PT ;  /* 0x000000160000780c */ /* 0x000fc80003f25270 */
[----:B------:R-:W-:Y:S02]  /*a280*/  SEL R4, RZ, 0x1, P1 ;  /* 0x00000001ff047807 */ /* 0x000fe40000800000 */
[----:B------:R-:W-:Y:S02]  /*a290*/  SEL R3, R0, RZ, P1 ;  /* 0x000000ff00037207 */ /* 0x000fe40000800000 */
[----:B------:R-:W-:Y:S01]  /*a2a0*/  LOP3.LUT R0, R9, R4, RZ, 0x3c, !PT ;  /* 0x0000000409007212 */ /* 0x000fe200078e3cff */
[----:B-1----:R-:W-:Y:S06]  /*a2b0*/  @!P0 BRA `(.L_x_333) ;  /* 0x0000000800588947 */ /* 0x002fec0003800000 */
.L_x_364:
[----:B------:R-:W-:Y:S01]  /*a2c0*/  IMAD R3, R3, 0x8, R2 ;  /* 0x0000000803037824 */ /* 0x000fe200078e0202 */
[----:B------:R-:W-:-:S07]  /*a2d0*/  SHF.L.U32 R0, R0, 0x1f, RZ ;  /* 0x0000001f00007819 */ /* 0x000fce00000006ff */
.L_x_334:
[----:B--2---:R2:W3:Y:S02]  /*a2e0*/  SYNCS.PHASECHK.TRANS64.TRYWAIT P0, [R3+URZ], R0 ;  /* 0x00000000030075a7 */ /* 0x0044e4000800017f */
[----:B---3--:R-:W-:Y:S05]  /*a2f0*/  @!P0 NANOSLEEP.SYNCS 0x989680 ;  /* 0x009896800000895d */ /* 0x008fea0003900000 */
[----:B------:R-:W3:Y:S02]  /*a300*/  @!P0 SYNCS.PHASECHK.TRANS64 P0, [R3+URZ], R0 ;  /* 0x00000000030085a7 */ /* 0x000ee4000800007f */
[----:B---3--:R-:W-:Y:S05]  /*a310*/  @!P0 BRA `(.L_x_334) ;  /* 0xfffffffc00f08947 */ /* 0x008fea000383ffff */
.L_x_311:
[----:B------:R-:W-:Y:S05]  /*a320*/  BSYNC B0 ;  /* 0x0000000000007941 */ /* 0x000fea0003800000 */
.L_x_310:
[----:B------:R-:W-:Y:S05]  /*a330*/  EXIT ;  /* 0x000000000000794d */ /* 0x000fea0003800000 */
.L_x_16:
[----:B-1----:R1:W2:Y:S02]  /*a340*/  SYNCS.PHASECHK.TRANS64.TRYWAIT P0, [R157+URZ], R0 ;  /* 0x000000009d0075a7 */ /* 0x0022a4000800017f */
[----:B--2---:R-:W-:Y:S05]  /*a350*/  @!P0 NANOSLEEP.SYNCS 0x989680 ;  /* 0x009896800000895d */ /* 0x004fea0003900000 */
[----:B------:R-:W2:Y:S02]  /*a360*/  @!P0 SYNCS.PHASECHK.TRANS64 P0, [R157+URZ], R0 ;  /* 0x000000009d0085a7 */ /* 0x000ea4000800007f */
[----:B--2---:R-:W-:Y:S05]  /*a370*/  @!P0 BRA `(.L_x_16) ;  /* 0xfffffffc00f08947 */ /* 0x004fea000383ffff */
[----:B------:R-:W-:Y:S05]  /*a380*/  BRA `(.L_x_335) ;  /* 0xffffff7000d47947 */ /* 0x000fea000383ffff */
.L_x_21:
[----:B--2---:R2:W3:Y:S02]  /*a390*/  SYNCS.PHASECHK.TRANS64.TRYWAIT P1, [R3+URZ], R0 ;  /* 0x00000000030075a7 */ /* 0x0044e4000802017f */
[----:B---3--:R-:W-:Y:S05]  /*a3a0*/  @!P1 NANOSLEEP.SYNCS 0x989680 ;  /* 0x009896800000995d */ /* 0x008fea0003900000 */
[----:B------:R-:W3:Y:S02]  /*a3b0*/  @!P1 SYNCS.PHASECHK.TRANS64 P1, [R3+URZ], R0 ;  /* 0x00000000030095a7 */ /* 0x000ee4000802007f */
[----:B---3--:R-:W-:Y:S05]  /*a3c0*/  @!P1 BRA `(.L_x_21) ;  /* 0xfffffffc00f09947 */ /* 0x008fea000383ffff */
[----:B------:R-:W-:Y:S05]  /*a3d0*/  BRA `(.L_x_20) ;  /* 0xffffff7400447947 */ /* 0x000fea000383ffff */
.L_x_26:
[----:B--2---:R-:W-:-:S04]  /*a3e0*/  IMAD.U32 R4, RZ, RZ, UR4 ;  /* 0x00000004ff047e24 */ /* 0x004fc8000f8e00ff */
[----:B------:R2:W3:Y:S03]  /*a3f0*/  SYNCS.PHASECHK.TRANS64.TRYWAIT P1, [R4+URZ], R3 ;  /* 0x00000003040075a7 */ /* 0x0004e6000802017f */
[----:B---3--:R-:W-:Y:S05]  /*a400*/  @!P1 NANOSLEEP.SYNCS 0x989680 ;  /* 0x009896800000995d */ /* 0x008fea0003900000 */
[----:B------:R-:W3:Y:S02]  /*a410*/  @!P1 SYNCS.PHASECHK.TRANS64 P1, [R4+URZ], R3 ;  /* 0x00000003040095a7 */ /* 0x000ee4000802007f */
[----:B---3--:R-:W-:Y:S05]  /*a420*/  @!P1 BRA `(.L_x_26) ;  /* 0xfffffffc00ec9947 */ /* 0x008fea000383ffff */
[----:B------:R-:W-:Y:S05]  /*a430*/  BRA `(.L_x_25) ;  /* 0xffffff7400b87947 */ /* 0x000fea000383ffff */
.L_x_32:
[----:B-1----:R1:W2:Y:S02]  /*a440*/  SYNCS.PHASECHK.TRANS64.TRYWAIT P0, [R157+URZ+0x10], R0 ;  /* 0x000010009d0075a7 */ /* 0x0022a4000800017f */
[----:B--2---:R-:W-:Y:S05]  /*a450*/  @!P0 NANOSLEEP.SYNCS 0x989680 ;  /* 0x009896800000895d */ /* 0x004fea0003900000 */
[----:B------:R-:W2:Y:S02]  /*a460*/  @!P0 SYNCS.PHASECHK.TRANS64 P0, [R157+URZ+0x10], R0 ;  /* 0x000010009d0085a7 */ /* 0x000ea4000800007f */
[----:B--2---:R-:W-:Y:S05]  /*a470*/  @!P0 BRA `(.L_x_32) ;  /* 0xfffffffc00f08947 */ /* 0x004fea000383ffff */
[----:B------:R-:W-:Y:S05]  /*a480*/  BRA `(.L_x_336) ;  /* 0xffffff7800947947 */ /* 0x000fea000383ffff */
.L_x_297:
[----:B------:R-:W-:Y:S01]  /*a490*/  BSSY B1, `(.L_x_337) ;  /* 0x0000006000017945 */ /* 0x000fe20003800000 */
[----:B------:R-:W-:-:S07]  /*a4a0*/  IMAD.MOV.U32 R15, RZ, RZ, -0x1 ;  /* 0xffffffffff0f7424 */ /* 0x000fce00078e00ff */
[----:B-----5:R-:W-:Y:S05]  /*a4b0*/  WARPSYNC.COLLECTIVE R15, `(.L_x_338) ;  /* 0x000000000f0c7348 */ /* 0x020fea0003c00000 */
[----:B------:R-:W-:Y:S02]  /*a4c0*/  ELECT P6, UR62, PT ;  /* 0x00000000003e782f */ /* 0x000fe400038c0000 */
[----:B------:R-:W-:Y:S01]  /*a4d0*/  MOV R14, UR62 ;  /* 0x0000003e000e7c02 */ /* 0x000fe20008000f00 */
[----:B-----5:R-:W-:Y:S10]  /*a4e0*/  ENDCOLLECTIVE ;  /* 0x000000000000791b */ /* 0x020ff40003800000 */
.L_x_338:
[----:B------:R-:W-:Y:S05]  /*a4f0*/  BSYNC B1 ;  /* 0x0000000000017941 */ /* 0x000fea0003800000 */
.L_x_337:
[----:B------:R-:W-:Y:S05]  /*a500*/  BRA `(.L_x_339) ;  /* 0xffffffe4007c7947 */ /* 0x000fea000383ffff */
.L_x_300:
[----:B0-----:R0:W1:Y:S02]  /*a510*/  SYNCS.PHASECHK.TRANS64.TRYWAIT P1, [R10+URZ+0xb0], R5 ;  /* 0x0000b0050a0075a7 */ /* 0x001064000802017f */
[----:B-1----:R-:W-:Y:S05]  /*a520*/  @!P1 NANOSLEEP.SYNCS 0x989680 ;  /* 0x009896800000995d */ /* 0x002fea0003900000 */
[----:B------:R-:W1:Y:S02]  /*a530*/  @!P1 SYNCS.PHASECHK.TRANS64 P1, [R10+URZ+0xb0], R5 ;  /* 0x0000b0050a0095a7 */ /* 0x000e64000802007f */
[----:B-1----:R-:W-:Y:S05]  /*a540*/  @!P1 BRA `(.L_x_300) ;  /* 0xfffffffc00f09947 */ /* 0x002fea000383ffff */
[----:B------:R-:W-:Y:S05]  /*a550*/  BRA `(.L_x_340) ;  /* 0xffffffe400b07947 */ /* 0x000fea000383ffff */
.L_x_309:
[----:B------:R-:W-:Y:S01]  /*a560*/  BSSY B0, `(.L_x_341) ;  /* 0x0000006000007945 */ /* 0x000fe20003800000 */
[----:B------:R-:W-:-:S07]  /*a570*/  IMAD.MOV.U32 R15, RZ, RZ, -0x1 ;  /* 0xffffffffff0f7424 */ /* 0x000fce00078e00ff */
[----:B-----5:R-:W-:Y:S05]  /*a580*/  WARPSYNC.COLLECTIVE R15, `(.L_x_342) ;  /* 0x000000000f0c7348 */ /* 0x020fea0003c00000 */
[----:B------:R-:W-:Y:S02]  /*a590*/  ELECT P6, UR62, PT ;  /* 0x00000000003e782f */ /* 0x000fe400038c0000 */
[----:B------:R-:W-:Y:S01]  /*a5a0*/  MOV R14, UR62 ;  /* 0x0000003e000e7c02 */ /* 0x000fe20008000f00 */
[----:B-----5:R-:W-:Y:S10]  /*a5b0*/  ENDCOLLECTIVE ;  /* 0x000000000000791b */ /* 0x020ff40003800000 */
.L_x_342:
[----:B------:R-:W-:Y:S05]  /*a5c0*/  BSYNC B0 ;  /* 0x0000000000007941 */ /* 0x000fea0003800000 */
.L_x_341:
[----:B------:R-:W-:Y:S05]  /*a5d0*/  BRA `(.L_x_343) ;  /* 0xfffffff0001c7947 */ /* 0x000fea000383ffff */
.L_x_313:
[----:B0-----:R0:W1:Y:S02]  /*a5e0*/  SYNCS.PHASECHK.TRANS64.TRYWAIT P0, [R9+URZ], R4 ;  /* 0x00000004090075a7 */ /* 0x001064000800017f */
[----:B-1----:R-:W-:Y:S05]  /*a5f0*/  @!P0 NANOSLEEP.SYNCS 0x989680 ;  /* 0x009896800000895d */ /* 0x002fea0003900000 */
[----:B------:R-:W1:Y:S02]  /*a600*/  @!P0 SYNCS.PHASECHK.TRANS64 P0, [R9+URZ], R4 ;  /* 0x00000004090085a7 */ /* 0x000e64000800007f */
[----:B-1----:R-:W-:Y:S05]  /*a610*/  @!P0 BRA `(.L_x_313) ;  /* 0xfffffffc00f08947 */ /* 0x002fea000383ffff */
[----:B------:R-:W-:Y:S05]  /*a620*/  BRA `(.L_x_344) ;  /* 0xfffffff0005c7947 */ /* 0x000fea000383ffff */
.L_x_314:
[----:B0-----:R0:W1:Y:S02]  /*a630*/  SYNCS.PHASECHK.TRANS64.TRYWAIT P0, [R8+URZ], R5 ;  /* 0x00000005080075a7 */ /* 0x001064000800017f */
[----:B-1----:R-:W-:Y:S05]  /*a640*/  @!P0 NANOSLEEP.SYNCS 0x989680 ;  /* 0x009896800000895d */ /* 0x002fea0003900000 */
[----:B------:R-:W1:Y:S02]  /*a650*/  @!P0 SYNCS.PHASECHK.TRANS64 P0, [R8+URZ], R5 ;  /* 0x00000005080085a7 */ /* 0x000e64000800007f */
[----:B-1----:R-:W-:Y:S05]  /*a660*/  @!P0 BRA `(.L_x_314) ;  /* 0xfffffffc00f08947 */ /* 0x002fea000383ffff */
[----:B------:R-:W-:Y:S05]  /*a670*/  BRA `(.L_x_345) ;  /* 0xfffffff0006c7947 */ /* 0x000fea000383ffff */
.L_x_315:
[----:B0-----:R0:W1:Y:S02]  /*a680*/  SYNCS.PHASECHK.TRANS64.TRYWAIT P0, [R9+URZ], R4 ;  /* 0x00000004090075a7 */ /* 0x001064000800017f */
[----:B-1----:R-:W-:Y:S05]  /*a690*/  @!P0 NANOSLEEP.SYNCS 0x989680 ;  /* 0x009896800000895d */ /* 0x002fea0003900000 */
[----:B------:R-:W1:Y:S02]  /*a6a0*/  @!P0 SYNCS.PHASECHK.TRANS64 P0, [R9+URZ], R4 ;  /* 0x00000004090085a7 */ /* 0x000e64000800007f */
[----:B-1----:R-:W-:Y:S05]  /*a6b0*/  @!P0 BRA `(.L_x_315) ;  /* 0xfffffffc00f08947 */ /* 0x002fea000383ffff */
[----:B------:R-:W-:Y:S05]  /*a6c0*/  BRA `(.L_x_346) ;  /* 0xfffffff0007c7947 */ /* 0x000fea000383ffff */
.L_x_316:
[----:B0-----:R0:W1:Y:S02]  /*a6d0*/  SYNCS.PHASECHK.TRANS64.TRYWAIT P0, [R8+URZ], R5 ;  /* 0x00000005080075a7 */ /* 0x001064000800017f */
[----:B-1----:R-:W-:Y:S05]  /*a6e0*/  @!P0 NANOSLEEP.SYNCS 0x989680 ;  /* 0x009896800000895d */ /* 0x002fea0003900000 */
[----:B------:R-:W1:Y:S02]  /*a6f0*/  @!P0 SYNCS.PHASECHK.TRANS64 P0, [R8+URZ], R5 ;  /* 0x00000005080085a7 */ /* 0x000e64000800007f */
[----:B-1----:R-:W-:Y:S05]  /*a700*/  @!P0 BRA `(.L_x_316) ;  /* 0xfffffffc00f08947 */ /* 0x002fea000383ffff */
[----:B------:R-:W-:Y:S05]  /*a710*/  BRA `(.L_x_347) ;  /* 0xfffffff0008c7947 */ /* 0x000fea000383ffff */
.L_x_317:
[----:B0-----:R0:W1:Y:S02]  /*a720*/  SYNCS.PHASECHK.TRANS64.TRYWAIT P0, [R9+URZ], R4 ;  /* 0x00000004090075a7 */ /* 0x001064000800017f */
[----:B-1----:R-:W-:Y:S05]  /*a730*/  @!P0 NANOSLEEP.SYNCS 0x989680 ;  /* 0x009896800000895d */ /* 0x002fea0003900000 */
[----:B------:R-:W1:Y:S02]  /*a740*/  @!P0 SYNCS.PHASECHK.TRANS64 P0, [R9+URZ], R4 ;  /* 0x00000004090085a7 */ /* 0x000e64000800007f */
[----:B-1----:R-:W-:Y:S05]  /*a750*/  @!P0 BRA `(.L_x_317) ;  /* 0xfffffffc00f08947 */ /* 0x002fea000383ffff */
[----:B------:R-:W-:Y:S05]  /*a760*/  BRA `(.L_x_348) ;  /* 0xfffffff0009c7947 */ /* 0x000fea000383ffff */
.L_x_318:
[----:B0-----:R0:W1:Y:S02]  /*a770*/  SYNCS.PHASECHK.TRANS64.TRYWAIT P0, [R8+URZ], R5 ;  /* 0x00000005080075a7 */ /* 0x001064000800017f */
[----:B-1----:R-:W-:Y:S05]  /*a780*/  @!P0 NANOSLEEP.SYNCS 0x989680 ;  /* 0x009896800000895d */ /* 0x002fea0003900000 */
[----:B------:R-:W1:Y:S02]  /*a790*/  @!P0 SYNCS.PHASECHK.TRANS64 P0, [R8+URZ], R5 ;  /* 0x00000005080085a7 */ /* 0x000e64000800007f */
[----:B-1----:R-:W-:Y:S05]  /*a7a0*/  @!P0 BRA `(.L_x_318) ;  /* 0xfffffffc00f08947 */ /* 0x002fea000383ffff */
[----:B------:R-:W-:Y:S05]  /*a7b0*/  BRA `(.L_x_349) ;  /* 0xfffffff000ac7947 */ /* 0x000fea000383ffff */
.L_x_319:
[----:B0-----:R0:W1:Y:S02]  /*a7c0*/  SYNCS.PHASECHK.TRANS64.TRYWAIT P0, [R9+URZ], R4 ;  /* 0x00000004090075a7 */ /* 0x001064000800017f */
[----:B-1----:R-:W-:Y:S05]  /*a7d0*/  @!P0 NANOSLEEP.SYNCS 0x989680 ;  /* 0x009896800000895d */ /* 0x002fea0003900000 */
[----:B------:R-:W1:Y:S02]  /*a7e0*/  @!P0 SYNCS.PHASECHK.TRANS64 P0, [R9+URZ], R4 ;  /* 0x00000004090085a7 */ /* 0x000e64000800007f */
[----:B-1----:R-:W-:Y:S05]  /*a7f0*/  @!P0 BRA `(.L_x_319) ;  /* 0xfffffffc00f08947 */ /* 0x002fea000383ffff */
[----:B------:R-:W-:Y:S05]  /*a800*/  BRA `(.L_x_350) ;  /* 0xfffffff000bc7947 */ /* 0x000fea000383ffff */
.L_x_320:
[----:B0-----:R0:W1:Y:S02]  /*a810*/  SYNCS.PHASECHK.TRANS64.TRYWAIT P0, [R8+URZ], R5 ;  /* 0x00000005080075a7 */ /* 0x001064000800017f */
[----:B-1----:R-:W-:Y:S05]  /*a820*/  @!P0 NANOSLEEP.SYNCS 0x989680 ;  /* 0x009896800000895d */ /* 0x002fea0003900000 */
[----:B------:R-:W1:Y:S02]  /*a830*/  @!P0 SYNCS.PHASECHK.TRANS64 P0, [R8+URZ], R5 ;  /* 0x00000005080085a7 */ /* 0x000e64000800007f */
[----:B-1----:R-:W-:Y:S05]  /*a840*/  @!P0 BRA `(.L_x_320) ;  /* 0xfffffffc00f08947 */ /* 0x002fea000383ffff */
[----:B------:R-:W-:Y:S05]  /*a850*/  BRA `(.L_x_351) ;  /* 0xfffffff000cc7947 */ /* 0x000fea000383ffff */
.L_x_321:
[----:B0-----:R0:W1:Y:S02]  /*a860*/  SYNCS.PHASECHK.TRANS64.TRYWAIT P0, [R9+URZ], R4 ;  /* 0x00000004090075a7 */ /* 0x001064000800017f */
[----:B-1----:R-:W-:Y:S05]  /*a870*/  @!P0 NANOSLEEP.SYNCS 0x989680 ;  /* 0x009896800000895d */ /* 0x002fea0003900000 */
[----:B------:R-:W1:Y:S02]  /*a880*/  @!P0 SYNCS.PHASECHK.TRANS64 P0, [R9+URZ], R4 ;  /* 0x00000004090085a7 */ /* 0x000e64000800007f */
[----:B-1----:R-:W-:Y:S05]  /*a890*/  @!P0 BRA `(.L_x_321) ;  /* 0xfffffffc00f08947 */ /* 0x002fea000383ffff */
[----:B------:R-:W-:Y:S05]  /*a8a0*/  BRA `(.L_x_352) ;  /* 0xfffffff000dc7947 */ /* 0x000fea000383ffff */
.L_x_322:
[----:B0-----:R0:W1:Y:S02]  /*a8b0*/  SYNCS.PHASECHK.TRANS64.TRYWAIT P0, [R8+URZ], R5 ;  /* 0x00000005080075a7 */ /* 0x001064000800017f */
[----:B-1----:R-:W-:Y:S05]  /*a8c0*/  @!P0 NANOSLEEP.SYNCS 0x989680 ;  /* 0x009896800000895d */ /* 0x002fea0003900000 */
[----:B------:R-:W1:Y:S02]  /*a8d0*/  @!P0 SYNCS.PHASECHK.TRANS64 P0, [R8+URZ], R5 ;  /* 0x00000005080085a7 */ /* 0x000e64000800007f */
[----:B-1----:R-:W-:Y:S05]  /*a8e0*/  @!P0 BRA `(.L_x_322) ;  /* 0xfffffffc00f08947 */ /* 0x002fea000383ffff */
[----:B------:R-:W-:Y:S05]  /*a8f0*/  BRA `(.L_x_353) ;  /* 0xfffffff000ec7947 */ /* 0x000fea000383ffff */
.L_x_323:
[----:B0-----:R0:W1:Y:S02]  /*a900*/  SYNCS.PHASECHK.TRANS64.TRYWAIT P0, [R9+URZ], R4 ;  /* 0x00000004090075a7 */ /* 0x001064000800017f */
[----:B-1----:R-:W-:Y:S05]  /*a910*/  @!P0 NANOSLEEP.SYNCS 0x989680 ;  /* 0x009896800000895d */ /* 0x002fea0003900000 */
[----:B------:R-:W1:Y:S02]  /*a920*/  @!P0 SYNCS.PHASECHK.TRANS64 P0, [R9+URZ], R4 ;  /* 0x00000004090085a7 */ /* 0x000e64000800007f */
[----:B-1----:R-:W-:Y:S05]  /*a930*/  @!P0 BRA `(.L_x_323) ;  /* 0xfffffffc00f08947 */ /* 0x002fea000383ffff */
[----:B------:R-:W-:Y:S05]  /*a940*/  BRA `(.L_x_354) ;  /* 0xfffffff000fc7947 */ /* 0x000fea000383ffff */
.L_x_324:
[----:B0-----:R0:W1:Y:S02]  /*a950*/  SYNCS.PHASECHK.TRANS64.TRYWAIT P0, [R8+URZ], R5 ;  /* 0x00000005080075a7 */ /* 0x001064000800017f */
[----:B-1----:R-:W-:Y:S05]  /*a960*/  @!P0 NANOSLEEP.SYNCS 0x989680 ;  /* 0x009896800000895d */ /* 0x002fea0003900000 */
[----:B------:R-:W1:Y:S02]  /*a970*/  @!P0 SYNCS.PHASECHK.TRANS64 P0, [R8+URZ], R5 ;  /* 0x00000005080085a7 */ /* 0x000e64000800007f */
[----:B-1----:R-:W-:Y:S05]  /*a980*/  @!P0 BRA `(.L_x_324) ;  /* 0xfffffffc00f08947 */ /* 0x002fea000383ffff */
[----:B------:R-:W-:Y:S05]  /*a990*/  BRA `(.L_x_355) ;  /* 0xfffffff4000c7947 */ /* 0x000fea000383ffff */
.L_x_325:
[----:B0-----:R0:W1:Y:S02]  /*a9a0*/  SYNCS.PHASECHK.TRANS64.TRYWAIT P0, [R9+URZ], R4 ;  /* 0x00000004090075a7 */ /* 0x001064000800017f */
[----:B-1----:R-:W-:Y:S05]  /*a9b0*/  @!P0 NANOSLEEP.SYNCS 0x989680 ;  /* 0x009896800000895d */ /* 0x002fea0003900000 */
[----:B------:R-:W1:Y:S02]  /*a9c0*/  @!P0 SYNCS.PHASECHK.TRANS64 P0, [R9+URZ], R4 ;  /* 0x00000004090085a7 */ /* 0x000e64000800007f */
[----:B-1----:R-:W-:Y:S05]  /*a9d0*/  @!P0 BRA `(.L_x_325) ;  /* 0xfffffffc00f08947 */ /* 0x002fea000383ffff */
[----:B------:R-:W-:Y:S05]  /*a9e0*/  BRA `(.L_x_356) ;  /* 0xfffffff4001c7947 */ /* 0x000fea000383ffff */
.L_x_326:
[----:B0-----:R0:W1:Y:S02]  /*a9f0*/  SYNCS.PHASECHK.TRANS64.TRYWAIT P0, [R8+URZ], R5 ;  /* 0x00000005080075a7 */ /* 0x001064000800017f */
[----:B-1----:R-:W-:Y:S05]  /*aa00*/  @!P0 NANOSLEEP.SYNCS 0x989680 ;  /* 0x009896800000895d */ /* 0x002fea0003900000 */
[----:B------:R-:W1:Y:S02]  /*aa10*/  @!P0 SYNCS.PHASECHK.TRANS64 P0, [R8+URZ], R5 ;  /* 0x00000005080085a7 */ /* 0x000e64000800007f */
[----:B-1----:R-:W-:Y:S05]  /*aa20*/  @!P0 BRA `(.L_x_326) ;  /* 0xfffffffc00f08947 */ /* 0x002fea000383ffff */
[----:B------:R-:W-:Y:S05]  /*aa30*/  BRA `(.L_x_357) ;  /* 0xfffffff4002c7947 */ /* 0x000fea000383ffff */
.L_x_327:
[----:B0-----:R0:W1:Y:S02]  /*aa40*/  SYNCS.PHASECHK.TRANS64.TRYWAIT P0, [R9+URZ], R4 ;  /* 0x00000004090075a7 */ /* 0x001064000800017f */
[----:B-1----:R-:W-:Y:S05]  /*aa50*/  @!P0 NANOSLEEP.SYNCS 0x989680 ;  /* 0x009896800000895d */ /* 0x002fea0003900000 */
[----:B------:R-:W1:Y:S02]  /*aa60*/  @!P0 SYNCS.PHASECHK.TRANS64 P0, [R9+URZ], R4 ;  /* 0x00000004090085a7 */ /* 0x000e64000800007f */
[----:B-1----:R-:W-:Y:S05]  /*aa70*/  @!P0 BRA `(.L_x_327) ;  /* 0xfffffffc00f08947 */ /* 0x002fea000383ffff */
[----:B------:R-:W-:Y:S05]  /*aa80*/  BRA `(.L_x_358) ;  /* 0xfffffff4003c7947 */ /* 0x000fea000383ffff */
.L_x_328:
[----:B0-----:R0:W1:Y:S02]  /*aa90*/  SYNCS.PHASECHK.TRANS64.TRYWAIT P0, [R8+URZ], R5 ;  /* 0x00000005080075a7 */ /* 0x001064000800017f */
[----:B-1----:R-:W-:Y:S05]  /*aaa0*/  @!P0 NANOSLEEP.SYNCS 0x989680 ;  /* 0x009896800000895d */ /* 0x002fea0003900000 */
[----:B------:R-:W1:Y:S02]  /*aab0*/  @!P0 SYNCS.PHASECHK.TRANS64 P0, [R8+URZ], R5 ;  /* 0x00000005080085a7 */ /* 0x000e64000800007f */
[----:B-1----:R-:W-:Y:S05]  /*aac0*/  @!P0 BRA `(.L_x_328) ;  /* 0xfffffffc00f08947 */ /* 0x002fea000383ffff */
[----:B------:R-:W-:Y:S05]  /*aad0*/  BRA `(.L_x_359) ;  /* 0xfffffff4004c7947 */ /* 0x000fea000383ffff */
.L_x_329:
[----:B0-----:R0:W1:Y:S02]  /*aae0*/  SYNCS.PHASECHK.TRANS64.TRYWAIT P0, [R9+URZ], R4 ;  /* 0x00000004090075a7 */ /* 0x001064000800017f */
[----:B-1----:R-:W-:Y:S05]  /*aaf0*/  @!P0 NANOSLEEP.SYNCS 0x989680 ;  /* 0x009896800000895d */ /* 0x002fea0003900000 */
[----:B------:R-:W1:Y:S02]  /*ab00*/  @!P0 SYNCS.PHASECHK.TRANS64 P0, [R9+URZ], R4 ;  /* 0x00000004090085a7 */ /* 0x000e64000800007f */
[----:B-1----:R-:W-:Y:S05]  /*ab10*/  @!P0 BRA `(.L_x_329) ;  /* 0xfffffffc00f08947 */ /* 0x002fea000383ffff */
[----:B------:R-:W-:Y:S05]  /*ab20*/  BRA `(.L_x_360) ;  /* 0xfffffff4005c7947 */ /* 0x000fea000383ffff */
.L_x_330:
[----:B0-----:R0:W1:Y:S02]  /*ab30*/  SYNCS.PHASECHK.TRANS64.TRYWAIT P0, [R8+URZ], R5 ;  /* 0x00000005080075a7 */ /* 0x001064000800017f */
[----:B-1----:R-:W-:Y:S05]  /*ab40*/  @!P0 NANOSLEEP.SYNCS 0x989680 ;  /* 0x009896800000895d */ /* 0x002fea0003900000 */
[----:B------:R-:W1:Y:S02]  /*ab50*/  @!P0 SYNCS.PHASECHK.TRANS64 P0, [R8+URZ], R5 ;  /* 0x00000005080085a7 */ /* 0x000e64000800007f */
[----:B-1----:R-:W-:Y:S05]  /*ab60*/  @!P0 BRA `(.L_x_330) ;  /* 0xfffffffc00f08947 */ /* 0x002fea000383ffff */
[----:B------:R-:W-:Y:S05]  /*ab70*/  BRA `(.L_x_361) ;  /* 0xfffffff4006c7947 */ /* 0x000fea000383ffff */
.L_x_331:
[----:B0-----:R0:W1:Y:S02]  /*ab80*/  SYNCS.PHASECHK.TRANS64.TRYWAIT P0, [R9+URZ], R4 ;  /* 0x00000004090075a7 */ /* 0x001064000800017f */
[----:B-1----:R-:W-:Y:S05]  /*ab90*/  @!P0 NANOSLEEP.SYNCS 0x989680 ;  /* 0x009896800000895d */ /* 0x002fea0003900000 */
[----:B------:R-:W1:Y:S02]  /*aba0*/  @!P0 SYNCS.PHASECHK.TRANS64 P0, [R9+URZ], R4 ;  /* 0x00000004090085a7 */ /* 0x000e64000800007f */
[----:B-1----:R-:W-:Y:S05]  /*abb0*/  @!P0 BRA `(.L_x_331) ;  /* 0xfffffffc00f08947 */ /* 0x002fea000383ffff */
[----:B------:R-:W-:Y:S05]  /*abc0*/  BRA `(.L_x_362) ;  /* 0xfffffff4007c7947 */ /* 0x000fea000383ffff */
.L_x_332:
[----:B0-----:R0:W1:Y:S02]  /*abd0*/  SYNCS.PHASECHK.TRANS64.TRYWAIT P0, [R8+URZ], R5 ;  /* 0x00000005080075a7 */ /* 0x001064000800017f */
[----:B-1----:R-:W-:Y:S05]  /*abe0*/  @!P0 NANOSLEEP.SYNCS 0x989680 ;  /* 0x009896800000895d */ /* 0x002fea0003900000 */
[----:B------:R-:W1:Y:S02]  /*abf0*/  @!P0 SYNCS.PHASECHK.TRANS64 P0, [R8+URZ], R5 ;  /* 0x00000005080085a7 */ /* 0x000e64000800007f */
[----:B-1----:R-:W-:Y:S05]  /*ac00*/  @!P0 BRA `(.L_x_332) ;  /* 0xfffffffc00f08947 */ /* 0x002fea000383ffff */
[----:B------:R-:W-:Y:S05]  /*ac10*/  BRA `(.L_x_363) ;  /* 0xfffffff4008c7947 */ /* 0x000fea000383ffff */
.L_x_333:
[----:B-1----:R1:W2:Y:S02]  /*ac20*/  SYNCS.PHASECHK.TRANS64.TRYWAIT P0, [R11+URZ], R6 ;  /* 0x000000060b0075a7 */ /* 0x0022a4000800017f */
[----:B--2---:R-:W-:Y:S05]  /*ac30*/  @!P0 NANOSLEEP.SYNCS 0x989680 ;  /* 0x009896800000895d */ /* 0x004fea0003900000 */
[----:B------:R-:W2:Y:S02]  /*ac40*/  @!P0 SYNCS.PHASECHK.TRANS64 P0, [R11+URZ], R6 ;  /* 0x000000060b0085a7 */ /* 0x000ea4000800007f */
[----:B--2---:R-:W-:Y:S05]  /*ac50*/  @!P0 BRA `(.L_x_333) ;  /* 0xfffffffc00f08947 */ /* 0x004fea000383ffff */
[----:B------:R-:W-:Y:S05]  /*ac60*/  BRA `(.L_x_364) ;  /* 0xfffffff400947947 */ /* 0x000fea000383ffff */
.L_x_365:
[----:B------:R-:W-:-:S00]  /*ac70*/  BRA `(.L_x_365) ;  /* 0xfffffffc00fc7947 */ /* 0x000fc0000383ffff */
[----:B------:R-:W-:-:S00]  /*ac80*/  NOP ;  /* 0x0000000000007918 */ /* 0x000fc00000000000 */
[----:B------:R-:W-:-:S00]  /*ac90*/  NOP ;  /* 0x0000000000007918 */ /* 0x000fc00000000000 */
[----:B------:R-:W-:-:S00]  /*aca0*/  NOP ;  /* 0x0000000000007918 */ /* 0x000fc00000000000 */
[----:B------:R-:W-:-:S00]  /*acb0*/  NOP ;  /* 0x0000000000007918 */ /* 0x000fc00000000000 */
[----:B------:R-:W-:-:S00]  /*acc0*/  NOP ;  /* 0x0000000000007918 */ /* 0x000fc00000000000 */
[----:B------:R-:W-:-:S00]  /*acd0*/  NOP ;  /* 0x0000000000007918 */ /* 0x000fc00000000000 */
[----:B------:R-:W-:-:S00]  /*ace0*/  NOP ;  /* 0x0000000000007918 */ /* 0x000fc00000000000 */
[----:B------:R-:W-:-:S00]  /*acf0*/  NOP ;  /* 0x0000000000007918 */ /* 0x000fc00000000000 */
.L_x_366:


//--------------------- .nv.global.init           --------------------------
	.section	.nv.global.init,"aw",@progbits
.nv.global.init:
	.type		$str$22,@object
	.size		$str$22,($str$23 - $str$22)
$str$22:
        /*0000*/ 	.byte	0x6b, 0x5f, 0x74, 0x69, 0x6c, 0x65, 0x5f, 0x63, 0x6f, 0x75, 0x6e, 0x74, 0x20, 0x3e, 0x3d, 0x20
        /*0010*/ 	.byte	0x31, 0x00
	.type		$str$23,@object
	.size		$str$23,(__unnamed_1 - $str$23)
$str$23:
        /*0012*/ 	.byte	0x2f, 0x74, 0x6d, 0x70, 0x2f, 0x63, 0x75, 0x74, 0x6c, 0x61, 0x73, 0x73, 0x5f, 0x73, 0x77, 0x65
        /*0022*/ 	.byte	0x65, 0x70, 0x5f, 0x73, 0x72, 0x63, 0x2f, 0x69, 0x6e, 0x63, 0x6c, 0x75, 0x64, 0x65, 0x2f, 0x63
        /*0032*/ 	.byte	0x75, 0x74, 0x6c, 0x61, 0x73, 0x73, 0x2f, 0x67, 0x65, 0x6d, 0x6d, 0x2f, 0x63, 0x6f, 0x6c, 0x6c
        /*0042*/ 	.byte	0x65, 0x63, 0x74, 0x69, 0x76, 0x65, 0x2f, 0x73, 0x6d, 0x39, 0x30, 0x5f, 0x6d, 0x6d, 0x61, 0x5f
        /*0052*/ 	.byte	0x74, 0x6d, 0x61, 0x5f, 0x67, 0x6d, 0x6d, 0x61, 0x5f, 0x73, 0x73, 0x5f, 0x77, 0x61, 0x72, 0x70
        /*0062*/ 	.byte	0x73, 0x70, 0x65, 0x63, 0x69, 0x61, 0x6c, 0x69, 0x7a, 0x65, 0x64, 0x2e, 0x68, 0x70, 0x70, 0x00
	.type		__unnamed_1,@object
	.size		__unnamed_1,(.L_0 - __unnamed_1)
__unnamed_1:
        /*0072*/ 	.byte	0x76, 0x6f, 0x69, 0x64, 0x20, 0x63, 0x75, 0x74, 0x6c, 0x61, 0x73, 0x73, 0x3a, 0x3a, 0x67, 0x65
        /* <DEDUP_REMOVED lines=171> */
        /*0b32*/ 	.byte	0x65, 0x3a, 0x3a, 0x69, 0x64, 0x65, 0x6e, 0x74, 0x69, 0x74, 0x79, 0x5d, 0x00
.L_0:


//--------------------- .nv.shared._ZN7cutlass13device_kernelINS_4gemm6kernel13GemmUniversalIN4cute5tupleIJiiiiEEENS1_10collective13CollectiveMmaINS1_34MainloopSm90TmaGmmaWarpSpecializedILi22ENS5_IJNS4_1CILi1EEESB_SB_EEENS1_32KernelTmaWarpSpecializedPingpongEEENS5_IJNSA_ILi64EEENSA_ILi256EEENSA_ILi32EEEEEEaNS5_IJlSB_lEEEaSJ_NS4_8TiledMMAINS4_8MMA_AtomIJNS4_4SM904GMMA27MMA_64x256x32_S32S8S8_SS_TNEEEENS4_6LayoutISC_NS5_IJNSA_ILi0EEESR_SR_EEEEENS5_IJNS4_10UnderscoreESU_SU_EEEEENS4_13SM90_TMA_LOADENS4_14ComposedLayoutINS4_7SwizzleILi1ELi4ELi3EEENS4_18smem_ptr_flag_bitsILi8EEENSQ_INS5_IJNSA_ILi8EEESH_EEENS5_IJSH_SB_EEEEEEEvNS4_8identityESX_S17_vS18_EENS_8epilogue10collective6detail29Sm90TmaWarpSpecializedAdapterINS1B_15DefaultEpilogueIaSJ_SJ_NS1A_6thread17LinearCombinationIaLi1EiiLNS1F_9ScaleType4KindE0ELNS_15FloatRoundStyleE2EaEENS1_15EpilogueDefaultEEEEEvvEEEEvNT_6ParamsE --------------------------
	.section	.nv.shared._ZN7cutlass13device_kernelINS_4gemm6kernel13GemmUniversalIN4cute5tupleIJiiiiEEENS1_10collective13CollectiveMmaINS1_34MainloopSm90TmaGmmaWarpSpecializedILi22ENS5_IJNS4_1CILi1EEESB_SB_EEENS1_32KernelTmaWarpSpecializedPingpongEEENS5_IJNSA_ILi64EEENSA_ILi256EEENSA_ILi32EEEEEEaNS5_IJlSB_lEEEaSJ_NS4_8TiledMMAINS4_8MMA_AtomIJNS4_4SM904GMMA27MMA_64x256x32_S32S8S8_SS_TNEEEENS4_6LayoutISC_NS5_IJNSA_ILi0EEESR_SR_EEEEENS5_IJNS4_10UnderscoreESU_SU_EEEEENS4_13SM90_TMA_LOADENS4_14ComposedLayoutINS4_7SwizzleILi1ELi4ELi3EEENS4_18smem_ptr_flag_bitsILi8EEENSQ_INS5_IJNSA_ILi8EEESH_EEENS5_IJSH_SB_EEEEEEEvNS4_8identityESX_S17_vS18_EENS_8epilogue10collective6detail29Sm90TmaWarpSpecializedAdapterINS1B_15DefaultEpilogueIaSJ_SJ_NS1A_6thread17LinearCombinationIaLi1EiiLNS1F_9ScaleType4KindE0ELNS_15FloatRoundStyleE2EaEENS1_15EpilogueDefaultEEEEEvvEEEEvNT_6ParamsE,"aw",@nobits
	.sectionflags	@""
	.align	16
	.zero		1024


//--------------------- .nv.shared.reserved.0     --------------------------
	.section	.nv.shared.reserved.0,"aw",@nobits
	.weak		__nv_reservedSMEM_offset_0_alias
	.size		__nv_reservedSMEM_offset_0_alias, 0, 0
	.other		__nv_reservedSMEM_offset_0_alias,@"STO_CUDA_RESERVED_SHARED STV_DEFAULT"
__nv_reservedSMEM_offset_0_alias:
	.zero		0


//--------------------- .nv.global                --------------------------
	.section	.nv.global,"aw",@nobits
.nv.global:
	.type		_ZN40_INTERNAL_6dab87ab_4_k_cu_056ffadd_231564cute1_E,@object
	.size		_ZN40_INTERNAL_6dab87ab_4_k_cu_056ffadd_231564cute1_E,(_ZN40_INTERNAL_6dab87ab_4_k_cu_056ffadd_231564cuda3std3__45__cpo6cbeginE - _ZN40_INTERNAL_6dab87ab_4_k_cu_056ffadd_231564cute1_E)
_ZN40_INTERNAL_6dab87ab_4_k_cu_056ffadd_231564cute1_E:
	.zero		1
	.type		_ZN40_INTERNAL_6dab87ab_4_k_cu_056ffadd_231564cuda3std3__45__cpo6cbeginE,@object
	.size		_ZN40_INTERNAL_6dab87ab_4_k_cu_056ffadd_231564cuda3std3__45__cpo6cbeginE,(_ZN40_INTERNAL_6dab87ab_4_k_cu_056ffadd_231564cuda3std3__48in_placeE - _ZN40_INTERNAL_6dab87ab_4_k_cu_056ffadd_231564cuda3std3__45__cpo6cbeginE)
_ZN40_INTERNAL_6dab87ab_4_k_cu_056ffadd_231564cuda3std3__45__cpo6cbeginE:
	.zero		1
	.type		_ZN40_INTERNAL_6dab87ab_4_k_cu_056ffadd_231564cuda3std3__48in_placeE,@object
	.size		_ZN40_INTERNAL_6dab87ab_4_k_cu_056ffadd_231564cuda3std3__48in_placeE,(_ZN40_INTERNAL_6dab87ab_4_k_cu_056ffadd_231564cuda3std6ranges3__45__cpo9iter_moveE - _ZN40_INTERNAL_6dab87ab_4_k_cu_056ffadd_231564cuda3std3__48in_placeE)
_ZN40_INTERNAL_6dab87ab_4_k_cu_056ffadd_231564cuda3std3__48in_placeE:
	.zero		1
	.type		_ZN40_INTERNAL_6dab87ab_4_k_cu_056ffadd_231564cuda3std6ranges3__45__cpo9iter_moveE,@object
	.size		_ZN40_INTERNAL_6dab87ab_4_k_cu_056ffadd_231564cuda3std6ranges3__45__cpo9iter_moveE,(_ZN40_INTERNAL_6dab87ab_4_k_cu_056ffadd_231564cuda3std3__45__cpo5beginE - _ZN40_INTERNAL_6dab87ab_4_k_cu_056ffadd_231564cuda3std6ranges3__45__cpo9iter_moveE)
_ZN40_INTERNAL_6dab87ab_4_k_cu_056ffadd_231564cuda3std6ranges3__45__cpo9iter_moveE:
	.zero		1
	.type		_ZN40_INTERNAL_6dab87ab_4_k_cu_056ffadd_231564cuda3std3__45__cpo5beginE,@object
	.size		_ZN40_INTERNAL_6dab87ab_4_k_cu_056ffadd_231564cuda3std3__45__cpo5beginE,(_ZN40_INTERNAL_6dab87ab_4_k_cu_056ffadd_231564cuda3std3__442_GLOBAL__N__6dab87ab_4_k_cu_056ffadd_231566ignoreE - _ZN40_INTERNAL_6dab87ab_4_k_cu_056ffadd_231564cuda3std3__45__cpo5beginE)
_ZN40_INTERNAL_6dab87ab_4_k_cu_056ffadd_231564cuda3std3__45__cpo5beginE:
	.zero		1
	.type		_ZN40_INTERNAL_6dab87ab_4_k_cu_056ffadd_231564cuda3std3__442_GLOBAL__N__6dab87ab_4_k_cu_056ffadd_231566ignoreE,@object
	.size		_ZN40_INTERNAL_6dab87ab_4_k_cu_056ffadd_231564cuda3std3__442_GLOBAL__N__6dab87ab_4_k_cu_056ffadd_231566ignoreE,(_ZN40_INTERNAL_6dab87ab_4_k_cu_056ffadd_231564cute7productE - _ZN40_INTERNAL_6dab87ab_4_k_cu_056ffadd_231564cuda3std3__442_GLOBAL__N__6dab87ab_4_k_cu_056ffadd_231566ignoreE)
_ZN40_INTERNAL_6dab87ab_4_k_cu_056ffadd_231564cuda3std3__442_GLOBAL__N__6dab87ab_4_k_cu_056ffadd_231566ignoreE:
	.zero		1
	.type		_ZN40_INTERNAL_6dab87ab_4_k_cu_056ffadd_231564cute7productE,@object
	.size		_ZN40_INTERNAL_6dab87ab_4_k_cu_056ffadd_231564cute7productE,(_ZN40_INTERNAL_6dab87ab_4_k_cu_056ffadd_231564cuda3std3__45__cpo3endE - _ZN40_INTERNAL_6dab87ab_4_k_cu_056ffadd_231564cute7productE)
_ZN40_INTERNAL_6dab87ab_4_k_cu_056ffadd_231564cute7productE:
	.zero		1
	.type		_ZN40_INTERNAL_6dab87ab_4_k_cu_056ffadd_231564cuda3std3__45__cpo3endE,@object
	.size		_ZN40_INTERNAL_6dab87ab_4_k_cu_056ffadd_231564cuda3std3__45__cpo3endE,(_ZN40_INTERNAL_6dab87ab_4_k_cu_056ffadd_231564cuda3std3__419piecewise_constructE - _ZN40_INTERNAL_6dab87ab_4_k_cu_056ffadd_231564cuda3std3__45__cpo3endE)
_ZN40_INTERNAL_6dab87ab_4_k_cu_056ffadd_231564cuda3std3__45__cpo3endE:
	.zero		1
	.type		_ZN40_INTERNAL_6dab87ab_4_k_cu_056ffadd_231564cuda3std3__419piecewise_constructE,@object
	.size		_ZN40_INTERNAL_6dab87ab_4_k_cu_056ffadd_231564cuda3std3__419piecewise_constructE,(_ZN40_INTERNAL_6dab87ab_4_k_cu_056ffadd_231564cuda3std3__45__cpo4cendE - _ZN40_INTERNAL_6dab87ab_4_k_cu_056ffadd_231564cuda3std3__419piecewise_constructE)
_ZN40_INTERNAL_6dab87ab_4_k_cu_056ffadd_231564cuda3std3__419piecewise_constructE:
	.zero		1
	.type		_ZN40_INTERNAL_6dab87ab_4_k_cu_056ffadd_231564cuda3std3__45__cpo4cendE,@object
	.size		_ZN40_INTERNAL_6dab87ab_4_k_cu_056ffadd_231564cuda3std3__45__cpo4cendE,(_ZN40_INTERNAL_6dab87ab_4_k_cu_056ffadd_231564cuda3std6ranges3__45__cpo4swapE - _ZN40_INTERNAL_6dab87ab_4_k_cu_056ffadd_231564cuda3std3__45__cpo4cendE)
_ZN40_INTERNAL_6dab87ab_4_k_cu_056ffadd_231564cuda3std3__45__cpo4cendE:
	.zero		1
	.type		_ZN40_INTERNAL_6dab87ab_4_k_cu_056ffadd_231564cuda3std6ranges3__45__cpo4swapE,@object
	.size		_ZN40_INTERNAL_6dab87ab_4_k_cu_056ffadd_231564cuda3std6ranges3__45__cpo4swapE,(.L_8 - _ZN40_INTERNAL_6dab87ab_4_k_cu_056ffadd_231564cuda3std6ranges3__45__cpo4swapE)
_ZN40_INTERNAL_6dab87ab_4_k_cu_056ffadd_231564cuda3std6ranges3__45__cpo4swapE:
	.zero		1
.L_8:


//--------------------- .nv.constant0._ZN7cutlass13device_kernelINS_4gemm6kernel13GemmUniversalIN4cute5tupleIJiiiiEEENS1_10collective13CollectiveMmaINS1_34MainloopSm90TmaGmmaWarpSpecializedILi22ENS5_IJNS4_1CILi1EEESB_SB_EEENS1_32KernelTmaWarpSpecializedPingpongEEENS5_IJNSA_ILi64EEENSA_ILi256EEENSA_ILi32EEEEEEaNS5_IJlSB_lEEEaSJ_NS4_8TiledMMAINS4_8MMA_AtomIJNS4_4SM904GMMA27MMA_64x256x32_S32S8S8_SS_TNEEEENS4_6LayoutISC_NS5_IJNSA_ILi0EEESR_SR_EEEEENS5_IJNS4_10UnderscoreESU_SU_EEEEENS4_13SM90_TMA_LOADENS4_14ComposedLayoutINS4_7SwizzleILi1ELi4ELi3EEENS4_18smem_ptr_flag_bitsILi8EEENSQ_INS5_IJNSA_ILi8EEESH_EEENS5_IJSH_SB_EEEEEEEvNS4_8identityESX_S17_vS18_EENS_8epilogue10collective6detail29Sm90TmaWarpSpecializedAdapterINS1B_15DefaultEpilogueIaSJ_SJ_NS1A_6thread17LinearCombinationIaLi1EiiLNS1F_9ScaleType4KindE0ELNS_15FloatRoundStyleE2EaEENS1_15EpilogueDefaultEEEEEvvEEEEvNT_6ParamsE --------------------------
	.section	.nv.constant0._ZN7cutlass13device_kernelINS_4gemm6kernel13GemmUniversalIN4cute5tupleIJiiiiEEENS1_10collective13CollectiveMmaINS1_34MainloopSm90TmaGmmaWarpSpecializedILi22ENS5_IJNS4_1CILi1EEESB_SB_EEENS1_32KernelTmaWarpSpecializedPingpongEEENS5_IJNSA_ILi64EEENSA_ILi256EEENSA_ILi32EEEEEEaNS5_IJlSB_lEEEaSJ_NS4_8TiledMMAINS4_8MMA_AtomIJNS4_4SM904GMMA27MMA_64x256x32_S32S8S8_SS_TNEEEENS4_6LayoutISC_NS5_IJNSA_ILi0EEESR_SR_EEEEENS5_IJNS4_10UnderscoreESU_SU_EEEEENS4_13SM90_TMA_LOADENS4_14ComposedLayoutINS4_7SwizzleILi1ELi4ELi3EEENS4_18smem_ptr_flag_bitsILi8EEENSQ_INS5_IJNSA_ILi8EEESH_EEENS5_IJSH_SB_EEEEEEEvNS4_8identityESX_S17_vS18_EENS_8epilogue10collective6detail29Sm90TmaWarpSpecializedAdapterINS1B_15DefaultEpilogueIaSJ_SJ_NS1A_6thread17LinearCombinationIaLi1EiiLNS1F_9ScaleType4KindE0ELNS_15FloatRoundStyleE2EaEENS1_15EpilogueDefaultEEEEEvvEEEEvNT_6ParamsE,"a",@progbits
	.sectionflags	@""
	.align	4
.nv.constant0._ZN7cutlass13device_kernelINS_4gemm6kernel13GemmUniversalIN4cute5tupleIJiiiiEEENS1_10collective13CollectiveMmaINS1_34MainloopSm90TmaGmmaWarpSpecializedILi22ENS5_IJNS4_1CILi1EEESB_SB_EEENS1_32KernelTmaWarpSpecializedPingpongEEENS5_IJNSA_ILi64EEENSA_ILi256EEENSA_ILi32EEEEEEaNS5_IJlSB_lEEEaSJ_NS4_8TiledMMAINS4_8MMA_AtomIJNS4_4SM904GMMA27MMA_64x256x32_S32S8S8_SS_TNEEEENS4_6LayoutISC_NS5_IJNSA_ILi0EEESR_SR_EEEEENS5_IJNS4_10UnderscoreESU_SU_EEEEENS4_13SM90_TMA_LOADENS4_14ComposedLayoutINS4_7SwizzleILi1ELi4ELi3EEENS4_18smem_ptr_flag_bitsILi8EEENSQ_INS5_IJNSA_ILi8EEESH_EEENS5_IJSH_SB_EEEEEEEvNS4_8identityESX_S17_vS18_EENS_8epilogue10collective6detail29Sm90TmaWarpSpecializedAdapterINS1B_15DefaultEpilogueIaSJ_SJ_NS1A_6thread17LinearCombinationIaLi1EiiLNS1F_9ScaleType4KindE0ELNS_15FloatRoundStyleE2EaEENS1_15EpilogueDefaultEEEEEvvEEEEvNT_6ParamsE:
	.zero		1664


//--------------------- SYMBOLS --------------------------

	.type		.nv.reservedSmem.offset0,@object
	.size		.nv.reservedSmem.offset0,0x4
	.type		__assertfail,@function
